	.target	sm_90a

	.elftype	@"ET_EXEC"


//--------------------- .note.nv.tkinfo           --------------------------
	.section	.note.nv.tkinfo,"",@"SHT_NOTE"
	.sectionflags	@"SHF_NOTE_NV_TKINFO"
	.tkinfo
        /*0018*/ 	.word	0x00000002
        /*0030*/ 	.string	""
        /*0030*/ 	.string	"ptxas"
        /*0030*/ 	.string	"Cuda compilation tools, release 13.0, V13.0.88"
        /*0030*/ 	.string	"Build cuda_13.0.r13.0/compiler.36424714_0"
        /*0030*/ 	.string	"-arch sm_90a -m 64 "



//--------------------- .note.nv.cuinfo           --------------------------
	.section	.note.nv.cuinfo,"",@"SHT_NOTE"
	.sectionflags	@"SHF_NOTE_NV_CUINFO"
        /*0018*/ 	.short	0x0002
        /*001a*/ 	.short	0x005a
        /*001c*/ 	.short	0x0082
	.zero		2


//--------------------- .nv.info                  --------------------------
	.section	.nv.info,"",@"SHT_CUDA_INFO"
	.align	4


	//----- nvinfo : EIATTR_REGCOUNT
	.align		4
        /*0000*/ 	.byte	0x04, 0x2f
        /*0002*/ 	.short	(.L_12 - .L_11)
	.align		4
.L_11:
        /*0004*/ 	.word	index@(_ZN7cutlass13device_kernelINS_4conv6kernel13ConvUniversalINS1_16ConvProblemShapeILNS1_8OperatorE2ELi2EEENS1_10collective14CollectiveConvINS1_46MainloopSm90TmaGmmaWarpSpecializedImplicitGemmILS5_2ELi7ELi2EN4cute5tupleIJNSA_1CILi1EEESD_SD_EEENS1_36KernelImplicitTmaWarpSpecializedSm90ELi1EEENSB_IJNSC_ILi128EEENSB_IJSH_EEENSB_IJNSC_ILi64EEEEEEEEENS_10bfloat16_tESM_NSA_8TiledMMAINSA_8MMA_AtomIJNSA_4SM904GMMA28MMA_64x128x16_F32BF16BF16_SSILNSQ_5MajorE1ELSS_1ELNSQ_7ScaleInE1ELST_1EEEEEENSA_6LayoutISE_NSB_IJNSC_ILi0EEESX_SX_EEEEENSB_IJNSA_10UnderscoreES10_S10_EEEEENS7_6detail26Sm90ImplicitGemmTileTraitsINSA_13SM90_TMA_LOADENSA_14ComposedLayoutINSA_7SwizzleILi3ELi4ELi3EEENSA_18smem_ptr_flag_bitsILi16EEENSW_INSB_IJNSB_IJSJ_NSC_ILi2EEEEEENSB_IJNSC_ILi8EEES1D_EEENSB_IJSD_NSC_ILi7EEEEEEEEENSB_IJNSB_IJSD_NSC_ILi4096EEEEEENSB_IJSJ_NSC_ILi512EEEEEENSB_IJSX_NSC_ILi8192EEEEEEEEEEEEEvEENS14_INSA_20SM90_TMA_LOAD_IM2COLES1Q_vEEEENS_8epilogue10collective6detail29Sm90TmaWarpSpecializedAdapterINS1W_15DefaultEpilogueISM_NSB_IJlNSB_IJSD_llEEESX_EEES21_NS1V_6thread17LinearCombinationISM_Li1EffLNS22_9ScaleType4KindE0ELNS_15FloatRoundStyleE2ESM_EENS_4gemm15EpilogueDefaultEEEEEvvEEEEvNT_6ParamsE)
        /*0008*/ 	.word	0x000000a8


	//----- nvinfo : EIATTR_FRAME_SIZE
	.align		4
.L_12:
        /*000c*/ 	.byte	0x04, 0x11
        /*000e*/ 	.short	(.L_14 - .L_13)
	.align		4
.L_13:
        /*0010*/ 	.word	index@(_ZN7cutlass13device_kernelINS_4conv6kernel13ConvUniversalINS1_16ConvProblemShapeILNS1_8OperatorE2ELi2EEENS1_10collective14CollectiveConvINS1_46MainloopSm90TmaGmmaWarpSpecializedImplicitGemmILS5_2ELi7ELi2EN4cute5tupleIJNSA_1CILi1EEESD_SD_EEENS1_36KernelImplicitTmaWarpSpecializedSm90ELi1EEENSB_IJNSC_ILi128EEENSB_IJSH_EEENSB_IJNSC_ILi64EEEEEEEEENS_10bfloat16_tESM_NSA_8TiledMMAINSA_8MMA_AtomIJNSA_4SM904GMMA28MMA_64x128x16_F32BF16BF16_SSILNSQ_5MajorE1ELSS_1ELNSQ_7ScaleInE1ELST_1EEEEEENSA_6LayoutISE_NSB_IJNSC_ILi0EEESX_SX_EEEEENSB_IJNSA_10UnderscoreES10_S10_EEEEENS7_6detail26Sm90ImplicitGemmTileTraitsINSA_13SM90_TMA_LOADENSA_14ComposedLayoutINSA_7SwizzleILi3ELi4ELi3EEENSA_18smem_ptr_flag_bitsILi16EEENSW_INSB_IJNSB_IJSJ_NSC_ILi2EEEEEENSB_IJNSC_ILi8EEES1D_EEENSB_IJSD_NSC_ILi7EEEEEEEEENSB_IJNSB_IJSD_NSC_ILi4096EEEEEENSB_IJSJ_NSC_ILi512EEEEEENSB_IJSX_NSC_ILi8192EEEEEEEEEEEEEvEENS14_INSA_20SM90_TMA_LOAD_IM2COLES1Q_vEEEENS_8epilogue10collective6detail29Sm90TmaWarpSpecializedAdapterINS1W_15DefaultEpilogueISM_NSB_IJlNSB_IJSD_llEEESX_EEES21_NS1V_6thread17LinearCombinationISM_Li1EffLNS22_9ScaleType4KindE0ELNS_15FloatRoundStyleE2ESM_EENS_4gemm15EpilogueDefaultEEEEEvvEEEEvNT_6ParamsE)
        /*0014*/ 	.word	0x00000000


	//----- nvinfo : EIATTR_MIN_STACK_SIZE
	.align		4
.L_14:
        /*0018*/ 	.byte	0x04, 0x12
        /*001a*/ 	.short	(.L_16 - .L_15)
	.align		4
.L_15:
        /*001c*/ 	.word	index@(_ZN7cutlass13device_kernelINS_4conv6kernel13ConvUniversalINS1_16ConvProblemShapeILNS1_8OperatorE2ELi2EEENS1_10collective14CollectiveConvINS1_46MainloopSm90TmaGmmaWarpSpecializedImplicitGemmILS5_2ELi7ELi2EN4cute5tupleIJNSA_1CILi1EEESD_SD_EEENS1_36KernelImplicitTmaWarpSpecializedSm90ELi1EEENSB_IJNSC_ILi128EEENSB_IJSH_EEENSB_IJNSC_ILi64EEEEEEEEENS_10bfloat16_tESM_NSA_8TiledMMAINSA_8MMA_AtomIJNSA_4SM904GMMA28MMA_64x128x16_F32BF16BF16_SSILNSQ_5MajorE1ELSS_1ELNSQ_7ScaleInE1ELST_1EEEEEENSA_6LayoutISE_NSB_IJNSC_ILi0EEESX_SX_EEEEENSB_IJNSA_10UnderscoreES10_S10_EEEEENS7_6detail26Sm90ImplicitGemmTileTraitsINSA_13SM90_TMA_LOADENSA_14ComposedLayoutINSA_7SwizzleILi3ELi4ELi3EEENSA_18smem_ptr_flag_bitsILi16EEENSW_INSB_IJNSB_IJSJ_NSC_ILi2EEEEEENSB_IJNSC_ILi8EEES1D_EEENSB_IJSD_NSC_ILi7EEEEEEEEENSB_IJNSB_IJSD_NSC_ILi4096EEEEEENSB_IJSJ_NSC_ILi512EEEEEENSB_IJSX_NSC_ILi8192EEEEEEEEEEEEEvEENS14_INSA_20SM90_TMA_LOAD_IM2COLES1Q_vEEEENS_8epilogue10collective6detail29Sm90TmaWarpSpecializedAdapterINS1W_15DefaultEpilogueISM_NSB_IJlNSB_IJSD_llEEESX_EEES21_NS1V_6thread17LinearCombinationISM_Li1EffLNS22_9ScaleType4KindE0ELNS_15FloatRoundStyleE2ESM_EENS_4gemm15EpilogueDefaultEEEEEvvEEEEvNT_6ParamsE)
        /*0020*/ 	.word	0x00000000
.L_16:


//--------------------- .nv.compat                --------------------------
	.section	.nv.compat,"",@"SHT_CUDA_COMPAT_INFO"
	.align	4
        /*0000*/ 	.byte	0x02, 0x09, 0x01, 0x00, 0x02, 0x02, 0x04, 0x00, 0x02, 0x05, 0x05, 0x00, 0x03, 0x07, 0x01, 0x01
        /*0010*/ 	.byte	0x02, 0x03, 0x01, 0x00, 0x02, 0x06, 0x01, 0x00, 0x04, 0x0b, 0x08, 0x00, 0x00, 0x00, 0x00, 0x00
        /*0020*/ 	.byte	0x00, 0x00, 0x00, 0x00


//--------------------- .nv.info._ZN7cutlass13device_kernelINS_4conv6kernel13ConvUniversalINS1_16ConvProblemShapeILNS1_8OperatorE2ELi2EEENS1_10collective14CollectiveConvINS1_46MainloopSm90TmaGmmaWarpSpecializedImplicitGemmILS5_2ELi7ELi2EN4cute5tupleIJNSA_1CILi1EEESD_SD_EEENS1_36KernelImplicitTmaWarpSpecializedSm90ELi1EEENSB_IJNSC_ILi128EEENSB_IJSH_EEENSB_IJNSC_ILi64EEEEEEEEENS_10bfloat16_tESM_NSA_8TiledMMAINSA_8MMA_AtomIJNSA_4SM904GMMA28MMA_64x128x16_F32BF16BF16_SSILNSQ_5MajorE1ELSS_1ELNSQ_7ScaleInE1ELST_1EEEEEENSA_6LayoutISE_NSB_IJNSC_ILi0EEESX_SX_EEEEENSB_IJNSA_10UnderscoreES10_S10_EEEEENS7_6detail26Sm90ImplicitGemmTileTraitsINSA_13SM90_TMA_LOADENSA_14ComposedLayoutINSA_7SwizzleILi3ELi4ELi3EEENSA_18smem_ptr_flag_bitsILi16EEENSW_INSB_IJNSB_IJSJ_NSC_ILi2EEEEEENSB_IJNSC_ILi8EEES1D_EEENSB_IJSD_NSC_ILi7EEEEEEEEENSB_IJNSB_IJSD_NSC_ILi4096EEEEEENSB_IJSJ_NSC_ILi512EEEEEENSB_IJSX_NSC_ILi8192EEEEEEEEEEEEEvEENS14_INSA_20SM90_TMA_LOAD_IM2COLES1Q_vEEEENS_8epilogue10collective6detail29Sm90TmaWarpSpecializedAdapterINS1W_15DefaultEpilogueISM_NSB_IJlNSB_IJSD_llEEESX_EEES21_NS1V_6thread17LinearCombinationISM_Li1EffLNS22_9ScaleType4KindE0ELNS_15FloatRoundStyleE2ESM_EENS_4gemm15EpilogueDefaultEEEEEvvEEEEvNT_6ParamsE --------------------------
	.section	.nv.info._ZN7cutlass13device_kernelINS_4conv6kernel13ConvUniversalINS1_16ConvProblemShapeILNS1_8OperatorE2ELi2EEENS1_10collective14CollectiveConvINS1_46MainloopSm90TmaGmmaWarpSpecializedImplicitGemmILS5_2ELi7ELi2EN4cute5tupleIJNSA_1CILi1EEESD_SD_EEENS1_36KernelImplicitTmaWarpSpecializedSm90ELi1EEENSB_IJNSC_ILi128EEENSB_IJSH_EEENSB_IJNSC_ILi64EEEEEEEEENS_10bfloat16_tESM_NSA_8TiledMMAINSA_8MMA_AtomIJNSA_4SM904GMMA28MMA_64x128x16_F32BF16BF16_SSILNSQ_5MajorE1ELSS_1ELNSQ_7ScaleInE1ELST_1EEEEEENSA_6LayoutISE_NSB_IJNSC_ILi0EEESX_SX_EEEEENSB_IJNSA_10UnderscoreES10_S10_EEEEENS7_6detail26Sm90ImplicitGemmTileTraitsINSA_13SM90_TMA_LOADENSA_14ComposedLayoutINSA_7SwizzleILi3ELi4ELi3EEENSA_18smem_ptr_flag_bitsILi16EEENSW_INSB_IJNSB_IJSJ_NSC_ILi2EEEEEENSB_IJNSC_ILi8EEES1D_EEENSB_IJSD_NSC_ILi7EEEEEEEEENSB_IJNSB_IJSD_NSC_ILi4096EEEEEENSB_IJSJ_NSC_ILi512EEEEEENSB_IJSX_NSC_ILi8192EEEEEEEEEEEEEvEENS14_INSA_20SM90_TMA_LOAD_IM2COLES1Q_vEEEENS_8epilogue10collective6detail29Sm90TmaWarpSpecializedAdapterINS1W_15DefaultEpilogueISM_NSB_IJlNSB_IJSD_llEEESX_EEES21_NS1V_6thread17LinearCombinationISM_Li1EffLNS22_9ScaleType4KindE0ELNS_15FloatRoundStyleE2ESM_EENS_4gemm15EpilogueDefaultEEEEEvvEEEEvNT_6ParamsE,"",@"SHT_CUDA_INFO"
	.sectionflags	@""
	.align	4


	//----- nvinfo : EIATTR_CUDA_API_VERSION
	.align		4
        /*0000*/ 	.byte	0x04, 0x37
        /*0002*/ 	.short	(.L_18 - .L_17)
.L_17:
        /*0004*/ 	.word	0x00000082


	//----- nvinfo : EIATTR_KPARAM_INFO
	.align		4
.L_18:
        /*0008*/ 	.byte	0x04, 0x17
        /*000a*/ 	.short	(.L_20 - .L_19)
.L_19:
        /*000c*/ 	.word	0x00000000
        /*0010*/ 	.short	0x0000
        /*0012*/ 	.short	0x0070
        /*0014*/ 	.byte	0x00, 0xf0, 0x01, 0x0e


	//----- nvinfo : EIATTR_SPARSE_MMA_MASK
	.align		4
.L_20:
        /*0018*/ 	.byte	0x03, 0x50
        /*001a*/ 	.short	0x0000


	//----- nvinfo : EIATTR_MAXREG_COUNT
	.align		4
        /*001c*/ 	.byte	0x03, 0x1b
        /*001e*/ 	.short	0x00ff


	//----- nvinfo : EIATTR_NUM_BARRIERS
	.align		4
        /*0020*/ 	.byte	0x02, 0x4c
        /*0022*/ 	.byte	0x01
	.zero		1


	//----- nvinfo : EIATTR_MERCURY_ISA_VERSION
	.align		4
        /*0024*/ 	.byte	0x03, 0x5f
        /*0026*/ 	.short	0x0101


	//----- nvinfo : EIATTR_COOP_GROUP_MASK_REGIDS
	.align		4
        /*0028*/ 	.byte	0x04, 0x29
        /*002a*/ 	.short	(.L_22 - .L_21)


	//   ....[0]....
.L_21:
        /*002c*/ 	.word	0xffffffff


	//   ....[1]....
        /*0030*/ 	.word	0xffffffff


	//   ....[2]....
        /*0034*/ 	.word	0xffffffff


	//----- nvinfo : EIATTR_COOP_GROUP_INSTR_OFFSETS
	.align		4
.L_22:
        /*0038*/ 	.byte	0x04, 0x28
        /*003a*/ 	.short	(.L_24 - .L_23)


	//   ....[0]....
.L_23:
        /*003c*/ 	.word	0x00000060


	//   ....[1]....
        /*0040*/ 	.word	0x00000070


	//   ....[2]....
        /*0044*/ 	.word	0x00000130


	//----- nvinfo : EIATTR_MBARRIER_INSTR_OFFSETS
	.align		4
.L_24:
        /*0048*/ 	.byte	0x04, 0x39
        /*004a*/ 	.short	(.L_26 - .L_25)


	//   ....[0]....
.L_25:
        /*004c*/ 	.word	0x00000250
        /*0050*/ 	.word	0x000000ff
        /*0054*/ 	.word	0x00038000
        /*0058*/ 	.short	0x0100
        /*005a*/ 	.byte	0x08
	.zero		1


	//   ....[1]....
        /*005c*/ 	.word	0x00000260
        /*0060*/ 	.word	0x000000ff
        /*0064*/ 	.word	0x00038038
        /*0068*/ 	.short	0x0100
        /*006a*/ 	.byte	0x08
	.zero		1


	//   ....[2]....
        /*006c*/ 	.word	0x00000270
        /*0070*/ 	.word	0x000000ff
        /*0074*/ 	.word	0x00038008
        /*0078*/ 	.short	0x0100
        /*007a*/ 	.byte	0x08
	.zero		1


	//   ....[3]....
        /*007c*/ 	.word	0x00000280
        /*0080*/ 	.word	0x000000ff
        /*0084*/ 	.word	0x00038040
        /*0088*/ 	.short	0x0100
        /*008a*/ 	.byte	0x08
	.zero		1


	//   ....[4]....
        /*008c*/ 	.word	0x00000290
        /*0090*/ 	.word	0x000000ff
        /*0094*/ 	.word	0x00038010
        /*0098*/ 	.short	0x0100
        /*009a*/ 	.byte	0x08
	.zero		1


	//   ....[5]....
        /*009c*/ 	.word	0x000002a0
        /*00a0*/ 	.word	0x000000ff
        /*00a4*/ 	.word	0x00038048
        /*00a8*/ 	.short	0x0100
        /*00aa*/ 	.byte	0x08
	.zero		1


	//   ....[6]....
        /*00ac*/ 	.word	0x000002b0
        /*00b0*/ 	.word	0x000000ff
        /*00b4*/ 	.word	0x00038018
        /*00b8*/ 	.short	0x0100
        /*00ba*/ 	.byte	0x08
	.zero		1


	//   ....[7]....
        /*00bc*/ 	.word	0x000002c0
        /*00c0*/ 	.word	0x000000ff
        /*00c4*/ 	.word	0x00038050
        /*00c8*/ 	.short	0x0100
        /*00ca*/ 	.byte	0x08
	.zero		1


	//   ....[8]....
        /*00cc*/ 	.word	0x000002d0
        /*00d0*/ 	.word	0x000000ff
        /*00d4*/ 	.word	0x00038020
        /*00d8*/ 	.short	0x0100
        /*00da*/ 	.byte	0x08
	.zero		1


	//   ....[9]....
        /*00dc*/ 	.word	0x000002e0
        /*00e0*/ 	.word	0x000000ff
        /*00e4*/ 	.word	0x00038058
        /*00e8*/ 	.short	0x0100
        /*00ea*/ 	.byte	0x08
	.zero		1


	//   ....[10]....
        /*00ec*/ 	.word	0x000002f0
        /*00f0*/ 	.word	0x000000ff
        /*00f4*/ 	.word	0x00038028
        /*00f8*/ 	.short	0x0100
        /*00fa*/ 	.byte	0x08
	.zero		1


	//   ....[11]....
        /*00fc*/ 	.word	0x00000300
        /*0100*/ 	.word	0x000000ff
        /*0104*/ 	.word	0x00038060
        /*0108*/ 	.short	0x0100
        /*010a*/ 	.byte	0x08
	.zero		1


	//   ....[12]....
        /*010c*/ 	.word	0x00000310
        /*0110*/ 	.word	0x000000ff
        /*0114*/ 	.word	0x00038030
        /*0118*/ 	.short	0x0100
        /*011a*/ 	.byte	0x08
	.zero		1


	//   ....[13]....
        /*011c*/ 	.word	0x00000320
        /*0120*/ 	.word	0x000000ff
        /*0124*/ 	.word	0x00038068
        /*0128*/ 	.short	0x0100
        /*012a*/ 	.byte	0x08
	.zero		1


	//   ....[14]....
        /*012c*/ 	.word	0x00000f50
        /*0130*/ 	.word	0x00000008
        /*0134*/ 	.word	0x00038000
        /*0138*/ 	.short	0x010a
        /*013a*/ 	.byte	0x3f
	.zero		1


	//   ....[15]....
        /*013c*/ 	.word	0x00001390
        /*0140*/ 	.word	0x00000009
        /*0144*/ 	.word	0x00038000
        /*0148*/ 	.short	0x010a
        /*014a*/ 	.byte	0x3f
	.zero		1


	//   ....[16]....
        /*014c*/ 	.word	0x00001670
        /*0150*/ 	.word	0x000000ff
        /*0154*/ 	.word	0x00000000
        /*0158*/ 	.short	0x0101
        /*015a*/ 	.byte	0x08
	.zero		1


	//   ....[17]....
        /*015c*/ 	.word	0x000018a0
        /*0160*/ 	.word	0x00000008
        /*0164*/ 	.word	0x00000000
        /*0168*/ 	.short	0x0101
        /*016a*/ 	.byte	0x3f
	.zero		1


	//   ....[18]....
        /*016c*/ 	.word	0x0000b130
        /*0170*/ 	.word	0x00000007
        /*0174*/ 	.word	0x00038038
        /*0178*/ 	.short	0x010a
        /*017a*/ 	.byte	0x3f
	.zero		1


	//   ....[19]....
        /*017c*/ 	.word	0x0000b880
        /*0180*/ 	.word	0x00000003
        /*0184*/ 	.word	0x00000000
        /*0188*/ 	.short	0x010a
        /*018a*/ 	.byte	0x3f
	.zero		1


	//   ....[20]....
        /*018c*/ 	.word	0x0000b930
        /*0190*/ 	.word	0x00000000
        /*0194*/ 	.word	0x00000000
        /*0198*/ 	.short	0x010a
        /*019a*/ 	.byte	0x3f
	.zero		1


	//   ....[21]....
        /*019c*/ 	.word	0x0000b9e0
        /*01a0*/ 	.word	0x00000000
        /*01a4*/ 	.word	0x00000000
        /*01a8*/ 	.short	0x010a
        /*01aa*/ 	.byte	0x3f
	.zero		1


	//   ....[22]....
        /*01ac*/ 	.word	0x0000ba90
        /*01b0*/ 	.word	0x00000000
        /*01b4*/ 	.word	0x00000000
        /*01b8*/ 	.short	0x010a
        /*01ba*/ 	.byte	0x3f
	.zero		1


	//   ....[23]....
        /*01bc*/ 	.word	0x0000bb40
        /*01c0*/ 	.word	0x00000000
        /*01c4*/ 	.word	0x00000000
        /*01c8*/ 	.short	0x010a
        /*01ca*/ 	.byte	0x3f
	.zero		1


	//   ....[24]....
        /*01cc*/ 	.word	0x0000bbf0
        /*01d0*/ 	.word	0x00000000
        /*01d4*/ 	.word	0x00000000
        /*01d8*/ 	.short	0x010a
        /*01da*/ 	.byte	0x3f
	.zero		1


	//   ....[25]....
        /*01dc*/ 	.word	0x0000bca0
        /*01e0*/ 	.word	0x00000005
        /*01e4*/ 	.word	0x00000000
        /*01e8*/ 	.short	0x010a
        /*01ea*/ 	.byte	0x3f
	.zero		1


	//----- nvinfo : EIATTR_NUM_MBARRIERS
	.align		4
.L_26:
        /*01ec*/ 	.byte	0x03, 0x38
        /*01ee*/ 	.short	0x000e


	//----- nvinfo : EIATTR_EXIT_INSTR_OFFSETS
	.align		4
        /*01f0*/ 	.byte	0x04, 0x1c
        /*01f2*/ 	.short	(.L_28 - .L_27)


	//   ....[0]....
.L_27:
        /*01f4*/ 	.word	0x00000a80


	//   ....[1]....
        /*01f8*/ 	.word	0x00001ad0


	//   ....[2]....
        /*01fc*/ 	.word	0x00001bf0


	//   ....[3]....
        /*0200*/ 	.word	0x000085e0


	//   ....[4]....
        /*0204*/ 	.word	0x00008610


	//   ....[5]....
        /*0208*/ 	.word	0x0000aee0


	//   ....[6]....
        /*020c*/ 	.word	0x0000af10


	//   ....[7]....
        /*0210*/ 	.word	0x0000af30


	//   ....[8]....
        /*0214*/ 	.word	0x0000b780


	//   ....[9]....
        /*0218*/ 	.word	0x0000bcd0


	//----- nvinfo : EIATTR_MAX_THREADS
	.align		4
.L_28:
        /*021c*/ 	.byte	0x04, 0x05
        /*021e*/ 	.short	(.L_30 - .L_29)
.L_29:
        /*0220*/ 	.word	0x00000100
        /*0224*/ 	.word	0x00000001
        /*0228*/ 	.word	0x00000001


	//----- nvinfo : EIATTR_CRS_STACK_SIZE
	.align		4
.L_30:
        /*022c*/ 	.byte	0x04, 0x1e
        /*022e*/ 	.short	(.L_32 - .L_31)
.L_31:
        /*0230*/ 	.word	0x00000000


	//----- nvinfo : EIATTR_CBANK_PARAM_SIZE
	.align		4
.L_32:
        /*0234*/ 	.byte	0x03, 0x19
        /*0236*/ 	.short	0x03f0


	//----- nvinfo : EIATTR_PARAM_CBANK
	.align		4
        /*0238*/ 	.byte	0x04, 0x0a
        /*023a*/ 	.short	(.L_34 - .L_33)
	.align		4
.L_33:
        /*023c*/ 	.word	index@(.nv.constant0._ZN7cutlass13device_kernelINS_4conv6kernel13ConvUniversalINS1_16ConvProblemShapeILNS1_8OperatorE2ELi2EEENS1_10collective14CollectiveConvINS1_46MainloopSm90TmaGmmaWarpSpecializedImplicitGemmILS5_2ELi7ELi2EN4cute5tupleIJNSA_1CILi1EEESD_SD_EEENS1_36KernelImplicitTmaWarpSpecializedSm90ELi1EEENSB_IJNSC_ILi128EEENSB_IJSH_EEENSB_IJNSC_ILi64EEEEEEEEENS_10bfloat16_tESM_NSA_8TiledMMAINSA_8MMA_AtomIJNSA_4SM904GMMA28MMA_64x128x16_F32BF16BF16_SSILNSQ_5MajorE1ELSS_1ELNSQ_7ScaleInE1ELST_1EEEEEENSA_6LayoutISE_NSB_IJNSC_ILi0EEESX_SX_EEEEENSB_IJNSA_10UnderscoreES10_S10_EEEEENS7_6detail26Sm90ImplicitGemmTileTraitsINSA_13SM90_TMA_LOADENSA_14ComposedLayoutINSA_7SwizzleILi3ELi4ELi3EEENSA_18smem_ptr_flag_bitsILi16EEENSW_INSB_IJNSB_IJSJ_NSC_ILi2EEEEEENSB_IJNSC_ILi8EEES1D_EEENSB_IJSD_NSC_ILi7EEEEEEEEENSB_IJNSB_IJSD_NSC_ILi4096EEEEEENSB_IJSJ_NSC_ILi512EEEEEENSB_IJSX_NSC_ILi8192EEEEEEEEEEEEEvEENS14_INSA_20SM90_TMA_LOAD_IM2COLES1Q_vEEEENS_8epilogue10collective6detail29Sm90TmaWarpSpecializedAdapterINS1W_15DefaultEpilogueISM_NSB_IJlNSB_IJSD_llEEESX_EEES21_NS1V_6thread17LinearCombinationISM_Li1EffLNS22_9ScaleType4KindE0ELNS_15FloatRoundStyleE2ESM_EENS_4gemm15EpilogueDefaultEEEEEvvEEEEvNT_6ParamsE)
        /*0240*/ 	.short	0x0210
        /*0242*/ 	.short	0x03f0


	//----- nvinfo : EIATTR_SW_WAR
	.align		4
.L_34:
        /*0244*/ 	.byte	0x04, 0x36
        /*0246*/ 	.short	(.L_36 - .L_35)
.L_35:
        /*0248*/ 	.word	0x00000008
.L_36:


//--------------------- .nv.callgraph             --------------------------
	.section	.nv.callgraph,"",@"SHT_CUDA_CALLGRAPH"
	.align	4
	.sectionentsize	8
	.align		4
        /*0000*/ 	.word	0x00000000
	.align		4
        /*0004*/ 	.word	0xffffffff
	.align		4
        /*0008*/ 	.word	0x00000000
	.align		4
        /*000c*/ 	.word	0xfffffffe
	.align		4
        /*0010*/ 	.word	0x00000000
	.align		4
        /*0014*/ 	.word	0xfffffffd
	.align		4
        /*0018*/ 	.word	0x00000000
	.align		4
        /*001c*/ 	.word	0xfffffffc


//--------------------- .nv.constant4             --------------------------
	.section	.nv.constant4,"a",@progbits
	.align	8
	.align		8
.nv.constant4:
        /*0000*/ 	.dword	_ZN39_INTERNAL_e6ffc72f_4_k_cu_958a697a_37834cuda3std3__45__cpo5beginE
	.align		8
        /*0008*/ 	.dword	_ZN39_INTERNAL_e6ffc72f_4_k_cu_958a697a_37834cuda3std3__45__cpo3endE
	.align		8
        /*0010*/ 	.dword	_ZN39_INTERNAL_e6ffc72f_4_k_cu_958a697a_37834cuda3std3__45__cpo6cbeginE
	.align		8
        /*0018*/ 	.dword	_ZN39_INTERNAL_e6ffc72f_4_k_cu_958a697a_37834cuda3std3__45__cpo4cendE
	.align		8
        /*0020*/ 	.dword	_ZN39_INTERNAL_e6ffc72f_4_k_cu_958a697a_37834cuda3std3__441_GLOBAL__N__e6ffc72f_4_k_cu_958a697a_37836ignoreE
	.align		8
        /*0028*/ 	.dword	_ZN39_INTERNAL_e6ffc72f_4_k_cu_958a697a_37834cuda3std3__419piecewise_constructE
	.align		8
        /*0030*/ 	.dword	_ZN39_INTERNAL_e6ffc72f_4_k_cu_958a697a_37834cuda3std3__48in_placeE
	.align		8
        /*0038*/ 	.dword	_ZN39_INTERNAL_e6ffc72f_4_k_cu_958a697a_37834cuda3std6ranges3__45__cpo4swapE
	.align		8
        /*0040*/ 	.dword	_ZN39_INTERNAL_e6ffc72f_4_k_cu_958a697a_37834cuda3std6ranges3__45__cpo9iter_moveE
	.align		8
        /*0048*/ 	.dword	_ZN39_INTERNAL_e6ffc72f_4_k_cu_958a697a_37834cute7productE
	.align		8
        /*0050*/ 	.dword	_ZN39_INTERNAL_e6ffc72f_4_k_cu_958a697a_37834cute1_E


//--------------------- .text._ZN7cutlass13device_kernelINS_4conv6kernel13ConvUniversalINS1_16ConvProblemShapeILNS1_8OperatorE2ELi2EEENS1_10collective14CollectiveConvINS1_46MainloopSm90TmaGmmaWarpSpecializedImplicitGemmILS5_2ELi7ELi2EN4cute5tupleIJNSA_1CILi1EEESD_SD_EEENS1_36KernelImplicitTmaWarpSpecializedSm90ELi1EEENSB_IJNSC_ILi128EEENSB_IJSH_EEENSB_IJNSC_ILi64EEEEEEEEENS_10bfloat16_tESM_NSA_8TiledMMAINSA_8MMA_AtomIJNSA_4SM904GMMA28MMA_64x128x16_F32BF16BF16_SSILNSQ_5MajorE1ELSS_1ELNSQ_7ScaleInE1ELST_1EEEEEENSA_6LayoutISE_NSB_IJNSC_ILi0EEESX_SX_EEEEENSB_IJNSA_10UnderscoreES10_S10_EEEEENS7_6detail26Sm90ImplicitGemmTileTraitsINSA_13SM90_TMA_LOADENSA_14ComposedLayoutINSA_7SwizzleILi3ELi4ELi3EEENSA_18smem_ptr_flag_bitsILi16EEENSW_INSB_IJNSB_IJSJ_NSC_ILi2EEEEEENSB_IJNSC_ILi8EEES1D_EEENSB_IJSD_NSC_ILi7EEEEEEEEENSB_IJNSB_IJSD_NSC_ILi4096EEEEEENSB_IJSJ_NSC_ILi512EEEEEENSB_IJSX_NSC_ILi8192EEEEEEEEEEEEEvEENS14_INSA_20SM90_TMA_LOAD_IM2COLES1Q_vEEEENS_8epilogue10collective6detail29Sm90TmaWarpSpecializedAdapterINS1W_15DefaultEpilogueISM_NSB_IJlNSB_IJSD_llEEESX_EEES21_NS1V_6thread17LinearCombinationISM_Li1EffLNS22_9ScaleType4KindE0ELNS_15FloatRoundStyleE2ESM_EENS_4gemm15EpilogueDefaultEEEEEvvEEEEvNT_6ParamsE --------------------------
	.section	.text._ZN7cutlass13device_kernelINS_4conv6kernel13ConvUniversalINS1_16ConvProblemShapeILNS1_8OperatorE2ELi2EEENS1_10collective14CollectiveConvINS1_46MainloopSm90TmaGmmaWarpSpecializedImplicitGemmILS5_2ELi7ELi2EN4cute5tupleIJNSA_1CILi1EEESD_SD_EEENS1_36KernelImplicitTmaWarpSpecializedSm90ELi1EEENSB_IJNSC_ILi128EEENSB_IJSH_EEENSB_IJNSC_ILi64EEEEEEEEENS_10bfloat16_tESM_NSA_8TiledMMAINSA_8MMA_AtomIJNSA_4SM904GMMA28MMA_64x128x16_F32BF16BF16_SSILNSQ_5MajorE1ELSS_1ELNSQ_7ScaleInE1ELST_1EEEEEENSA_6LayoutISE_NSB_IJNSC_ILi0EEESX_SX_EEEEENSB_IJNSA_10UnderscoreES10_S10_EEEEENS7_6detail26Sm90ImplicitGemmTileTraitsINSA_13SM90_TMA_LOADENSA_14ComposedLayoutINSA_7SwizzleILi3ELi4ELi3EEENSA_18smem_ptr_flag_bitsILi16EEENSW_INSB_IJNSB_IJSJ_NSC_ILi2EEEEEENSB_IJNSC_ILi8EEES1D_EEENSB_IJSD_NSC_ILi7EEEEEEEEENSB_IJNSB_IJSD_NSC_ILi4096EEEEEENSB_IJSJ_NSC_ILi512EEEEEENSB_IJSX_NSC_ILi8192EEEEEEEEEEEEEvEENS14_INSA_20SM90_TMA_LOAD_IM2COLES1Q_vEEEENS_8epilogue10collective6detail29Sm90TmaWarpSpecializedAdapterINS1W_15DefaultEpilogueISM_NSB_IJlNSB_IJSD_llEEESX_EEES21_NS1V_6thread17LinearCombinationISM_Li1EffLNS22_9ScaleType4KindE0ELNS_15FloatRoundStyleE2ESM_EENS_4gemm15EpilogueDefaultEEEEEvvEEEEvNT_6ParamsE,"ax",@progbits
	.align	128
.text._ZN7cutlass13device_kernelINS_4conv6kernel13ConvUniversalINS1_16ConvProblemShapeILNS1_8OperatorE2ELi2EEENS1_10collective14CollectiveConvINS1_46MainloopSm90TmaGmmaWarpSpecializedImplicitGemmILS5_2ELi7ELi2EN4cute5tupleIJNSA_1CILi1EEESD_SD_EEENS1_36KernelImplicitTmaWarpSpecializedSm90ELi1EEENSB_IJNSC_ILi128EEENSB_IJSH_EEENSB_IJNSC_ILi64EEEEEEEEENS_10bfloat16_tESM_NSA_8TiledMMAINSA_8MMA_AtomIJNSA_4SM904GMMA28MMA_64x128x16_F32BF16BF16_SSILNSQ_5MajorE1ELSS_1ELNSQ_7ScaleInE1ELST_1EEEEEENSA_6LayoutISE_NSB_IJNSC_ILi0EEESX_SX_EEEEENSB_IJNSA_10UnderscoreES10_S10_EEEEENS7_6detail26Sm90ImplicitGemmTileTraitsINSA_13SM90_TMA_LOADENSA_14ComposedLayoutINSA_7SwizzleILi3ELi4ELi3EEENSA_18smem_ptr_flag_bitsILi16EEENSW_INSB_IJNSB_IJSJ_NSC_ILi2EEEEEENSB_IJNSC_ILi8EEES1D_EEENSB_IJSD_NSC_ILi7EEEEEEEEENSB_IJNSB_IJSD_NSC_ILi4096EEEEEENSB_IJSJ_NSC_ILi512EEEEEENSB_IJSX_NSC_ILi8192EEEEEEEEEEEEEvEENS14_INSA_20SM90_TMA_LOAD_IM2COLES1Q_vEEEENS_8epilogue10collective6detail29Sm90TmaWarpSpecializedAdapterINS1W_15DefaultEpilogueISM_NSB_IJlNSB_IJSD_llEEESX_EEES21_NS1V_6thread17LinearCombinationISM_Li1EffLNS22_9ScaleType4KindE0ELNS_15FloatRoundStyleE2ESM_EENS_4gemm15EpilogueDefaultEEEEEvvEEEEvNT_6ParamsE:
        .type           _ZN7cutlass13device_kernelINS_4conv6kernel13ConvUniversalINS1_16ConvProblemShapeILNS1_8OperatorE2ELi2EEENS1_10collective14CollectiveConvINS1_46MainloopSm90TmaGmmaWarpSpecializedImplicitGemmILS5_2ELi7ELi2EN4cute5tupleIJNSA_1CILi1EEESD_SD_EEENS1_36KernelImplicitTmaWarpSpecializedSm90ELi1EEENSB_IJNSC_ILi128EEENSB_IJSH_EEENSB_IJNSC_ILi64EEEEEEEEENS_10bfloat16_tESM_NSA_8TiledMMAINSA_8MMA_AtomIJNSA_4SM904GMMA28MMA_64x128x16_F32BF16BF16_SSILNSQ_5MajorE1ELSS_1ELNSQ_7ScaleInE1ELST_1EEEEEENSA_6LayoutISE_NSB_IJNSC_ILi0EEESX_SX_EEEEENSB_IJNSA_10UnderscoreES10_S10_EEEEENS7_6detail26Sm90ImplicitGemmTileTraitsINSA_13SM90_TMA_LOADENSA_14ComposedLayoutINSA_7SwizzleILi3ELi4ELi3EEENSA_18smem_ptr_flag_bitsILi16EEENSW_INSB_IJNSB_IJSJ_NSC_ILi2EEEEEENSB_IJNSC_ILi8EEES1D_EEENSB_IJSD_NSC_ILi7EEEEEEEEENSB_IJNSB_IJSD_NSC_ILi4096EEEEEENSB_IJSJ_NSC_ILi512EEEEEENSB_IJSX_NSC_ILi8192EEEEEEEEEEEEEvEENS14_INSA_20SM90_TMA_LOAD_IM2COLES1Q_vEEEENS_8epilogue10collective6detail29Sm90TmaWarpSpecializedAdapterINS1W_15DefaultEpilogueISM_NSB_IJlNSB_IJSD_llEEESX_EEES21_NS1V_6thread17LinearCombinationISM_Li1EffLNS22_9ScaleType4KindE0ELNS_15FloatRoundStyleE2ESM_EENS_4gemm15EpilogueDefaultEEEEEvvEEEEvNT_6ParamsE,@function
        .size           _ZN7cutlass13device_kernelINS_4conv6kernel13ConvUniversalINS1_16ConvProblemShapeILNS1_8OperatorE2ELi2EEENS1_10collective14CollectiveConvINS1_46MainloopSm90TmaGmmaWarpSpecializedImplicitGemmILS5_2ELi7ELi2EN4cute5tupleIJNSA_1CILi1EEESD_SD_EEENS1_36KernelImplicitTmaWarpSpecializedSm90ELi1EEENSB_IJNSC_ILi128EEENSB_IJSH_EEENSB_IJNSC_ILi64EEEEEEEEENS_10bfloat16_tESM_NSA_8TiledMMAINSA_8MMA_AtomIJNSA_4SM904GMMA28MMA_64x128x16_F32BF16BF16_SSILNSQ_5MajorE1ELSS_1ELNSQ_7ScaleInE1ELST_1EEEEEENSA_6LayoutISE_NSB_IJNSC_ILi0EEESX_SX_EEEEENSB_IJNSA_10UnderscoreES10_S10_EEEEENS7_6detail26Sm90ImplicitGemmTileTraitsINSA_13SM90_TMA_LOADENSA_14ComposedLayoutINSA_7SwizzleILi3ELi4ELi3EEENSA_18smem_ptr_flag_bitsILi16EEENSW_INSB_IJNSB_IJSJ_NSC_ILi2EEEEEENSB_IJNSC_ILi8EEES1D_EEENSB_IJSD_NSC_ILi7EEEEEEEEENSB_IJNSB_IJSD_NSC_ILi4096EEEEEENSB_IJSJ_NSC_ILi512EEEEEENSB_IJSX_NSC_ILi8192EEEEEEEEEEEEEvEENS14_INSA_20SM90_TMA_LOAD_IM2COLES1Q_vEEEENS_8epilogue10collective6detail29Sm90TmaWarpSpecializedAdapterINS1W_15DefaultEpilogueISM_NSB_IJlNSB_IJSD_llEEESX_EEES21_NS1V_6thread17LinearCombinationISM_Li1EffLNS22_9ScaleType4KindE0ELNS_15FloatRoundStyleE2ESM_EENS_4gemm15EpilogueDefaultEEEEEvvEEEEvNT_6ParamsE,(.L_x_288 - _ZN7cutlass13device_kernelINS_4conv6kernel13ConvUniversalINS1_16ConvProblemShapeILNS1_8OperatorE2ELi2EEENS1_10collective14CollectiveConvINS1_46MainloopSm90TmaGmmaWarpSpecializedImplicitGemmILS5_2ELi7ELi2EN4cute5tupleIJNSA_1CILi1EEESD_SD_EEENS1_36KernelImplicitTmaWarpSpecializedSm90ELi1EEENSB_IJNSC_ILi128EEENSB_IJSH_EEENSB_IJNSC_ILi64EEEEEEEEENS_10bfloat16_tESM_NSA_8TiledMMAINSA_8MMA_AtomIJNSA_4SM904GMMA28MMA_64x128x16_F32BF16BF16_SSILNSQ_5MajorE1ELSS_1ELNSQ_7ScaleInE1ELST_1EEEEEENSA_6LayoutISE_NSB_IJNSC_ILi0EEESX_SX_EEEEENSB_IJNSA_10UnderscoreES10_S10_EEEEENS7_6detail26Sm90ImplicitGemmTileTraitsINSA_13SM90_TMA_LOADENSA_14ComposedLayoutINSA_7SwizzleILi3ELi4ELi3EEENSA_18smem_ptr_flag_bitsILi16EEENSW_INSB_IJNSB_IJSJ_NSC_ILi2EEEEEENSB_IJNSC_ILi8EEES1D_EEENSB_IJSD_NSC_ILi7EEEEEEEEENSB_IJNSB_IJSD_NSC_ILi4096EEEEEENSB_IJSJ_NSC_ILi512EEEEEENSB_IJSX_NSC_ILi8192EEEEEEEEEEEEEvEENS14_INSA_20SM90_TMA_LOAD_IM2COLES1Q_vEEEENS_8epilogue10collective6detail29Sm90TmaWarpSpecializedAdapterINS1W_15DefaultEpilogueISM_NSB_IJlNSB_IJSD_llEEESX_EEES21_NS1V_6thread17LinearCombinationISM_Li1EffLNS22_9ScaleType4KindE0ELNS_15FloatRoundStyleE2ESM_EENS_4gemm15EpilogueDefaultEEEEEvvEEEEvNT_6ParamsE)
        .other          _ZN7cutlass13device_kernelINS_4conv6kernel13ConvUniversalINS1_16ConvProblemShapeILNS1_8OperatorE2ELi2EEENS1_10collective14CollectiveConvINS1_46MainloopSm90TmaGmmaWarpSpecializedImplicitGemmILS5_2ELi7ELi2EN4cute5tupleIJNSA_1CILi1EEESD_SD_EEENS1_36KernelImplicitTmaWarpSpecializedSm90ELi1EEENSB_IJNSC_ILi128EEENSB_IJSH_EEENSB_IJNSC_ILi64EEEEEEEEENS_10bfloat16_tESM_NSA_8TiledMMAINSA_8MMA_AtomIJNSA_4SM904GMMA28MMA_64x128x16_F32BF16BF16_SSILNSQ_5MajorE1ELSS_1ELNSQ_7ScaleInE1ELST_1EEEEEENSA_6LayoutISE_NSB_IJNSC_ILi0EEESX_SX_EEEEENSB_IJNSA_10UnderscoreES10_S10_EEEEENS7_6detail26Sm90ImplicitGemmTileTraitsINSA_13SM90_TMA_LOADENSA_14ComposedLayoutINSA_7SwizzleILi3ELi4ELi3EEENSA_18smem_ptr_flag_bitsILi16EEENSW_INSB_IJNSB_IJSJ_NSC_ILi2EEEEEENSB_IJNSC_ILi8EEES1D_EEENSB_IJSD_NSC_ILi7EEEEEEEEENSB_IJNSB_IJSD_NSC_ILi4096EEEEEENSB_IJSJ_NSC_ILi512EEEEEENSB_IJSX_NSC_ILi8192EEEEEEEEEEEEEvEENS14_INSA_20SM90_TMA_LOAD_IM2COLES1Q_vEEEENS_8epilogue10collective6detail29Sm90TmaWarpSpecializedAdapterINS1W_15DefaultEpilogueISM_NSB_IJlNSB_IJSD_llEEESX_EEES21_NS1V_6thread17LinearCombinationISM_Li1EffLNS22_9ScaleType4KindE0ELNS_15FloatRoundStyleE2ESM_EENS_4gemm15EpilogueDefaultEEEEEvvEEEEvNT_6ParamsE,@"STO_CUDA_ENTRY STV_DEFAULT"
_ZN7cutlass13device_kernelINS_4conv6kernel13ConvUniversalINS1_16ConvProblemShapeILNS1_8OperatorE2ELi2EEENS1_10collective14CollectiveConvINS1_46MainloopSm90TmaGmmaWarpSpecializedImplicitGemmILS5_2ELi7ELi2EN4cute5tupleIJNSA_1CILi1EEESD_SD_EEENS1_36KernelImplicitTmaWarpSpecializedSm90ELi1EEENSB_IJNSC_ILi128EEENSB_IJSH_EEENSB_IJNSC_ILi64EEEEEEEEENS_10bfloat16_tESM_NSA_8TiledMMAINSA_8MMA_AtomIJNSA_4SM904GMMA28MMA_64x128x16_F32BF16BF16_SSILNSQ_5MajorE1ELSS_1ELNSQ_7ScaleInE1ELST_1EEEEEENSA_6LayoutISE_NSB_IJNSC_ILi0EEESX_SX_EEEEENSB_IJNSA_10UnderscoreES10_S10_EEEEENS7_6detail26Sm90ImplicitGemmTileTraitsINSA_13SM90_TMA_LOADENSA_14ComposedLayoutINSA_7SwizzleILi3ELi4ELi3EEENSA_18smem_ptr_flag_bitsILi16EEENSW_INSB_IJNSB_IJSJ_NSC_ILi2EEEEEENSB_IJNSC_ILi8EEES1D_EEENSB_IJSD_NSC_ILi7EEEEEEEEENSB_IJNSB_IJSD_NSC_ILi4096EEEEEENSB_IJSJ_NSC_ILi512EEEEEENSB_IJSX_NSC_ILi8192EEEEEEEEEEEEEvEENS14_INSA_20SM90_TMA_LOAD_IM2COLES1Q_vEEEENS_8epilogue10collective6detail29Sm90TmaWarpSpecializedAdapterINS1W_15DefaultEpilogueISM_NSB_IJlNSB_IJSD_llEEESX_EEES21_NS1V_6thread17LinearCombinationISM_Li1EffLNS22_9ScaleType4KindE0ELNS_15FloatRoundStyleE2ESM_EENS_4gemm15EpilogueDefaultEEEEEvvEEEEvNT_6ParamsE:
[----:B------:R-:W-:Y:S01]  /*0000*/  LDC R1, c[0x0][0x28] ;  /* 0x00000a00ff017b82 */ /* 0x000fe20000000800 */
[----:B------:R-:W0:Y:S01]  /*0010*/  S2R R12, SR_TID.X ;  /* 0x00000000000c7919 */ /* 0x000e220000002100 */
[----:B------:R-:W-:Y:S01]  /*0020*/  ELECT P0, URZ, PT ;  /* 0x00000000003f782f */ /* 0x000fe20003800000 */
[----:B------:R-:W-:Y:S01]  /*0030*/  BSSY B0, `(.L_x_0) ;  /* 0x000000f000007945 */ /* 0x000fe20003800000 */
[--C-:B0-----:R-:W-:Y:S02]  /*0040*/  SHF.R.U32.HI R0, RZ, 0x5, R12.reuse ;  /* 0x00000005ff007819 */ /* 0x101fe4000001160c */
[----:B------:R-:W-:-:S03]  /*0050*/  SHF.R.U32.HI R3, RZ, 0x7, R12 ;  /* 0x00000007ff037819 */ /* 0x000fc6000001160c */
[----:B------:R-:W0:Y:S04]  /*0060*/  SHFL.IDX PT, R2, R0, RZ, 0x1f ;  /* 0x00001fff00027589 */ /* 0x000e2800000e0000 */
[----:B------:R1:W2:Y:S01]  /*0070*/  SHFL.IDX PT, R8, R3, RZ, 0x1f ;  /* 0x00001fff03087589 */ /* 0x0002a200000e0000 */
[----:B0-----:R-:W-:-:S13]  /*0080*/  ISETP.NE.OR P0, PT, R2, RZ, !P0 ;  /* 0x000000ff0200720c */ /* 0x001fda0004705670 */
[----:B-12---:R-:W-:Y:S05]  /*0090*/  @P0 BRA `(.L_x_1) ;  /* 0x0000000000200947 */ /* 0x006fea0003800000 */
[----:B------:R-:W-:Y:S02]  /*00a0*/  ULDC.64 UR4, c[0x0][0x198] ;  /* 0x0000660000047ab9 */ /* 0x000fe40000000a00 */
[----:B------:R-:W-:Y:S02]  /*00b0*/  UIADD3 UR6, UP0, UR4, 0xf0, URZ ;  /* 0x000000f004067890 */ /* 0x000fe4000ff1e03f */
[----:B------:R-:W-:Y:S02]  /*00c0*/  UIADD3 UR4, UP1, UR4, 0x1f0, URZ ;  /* 0x000001f004047890 */ /* 0x000fe4000ff3e03f */
[----:B------:R-:W-:Y:S02]  /*00d0*/  UIADD3.X UR7, URZ, UR5, URZ, UP0, !UPT ;  /* 0x000000053f077290 */ /* 0x000fe400087fe43f */
[----:B------:R-:W-:-:S07]  /*00e0*/  UIADD3.X UR5, URZ, UR5, URZ, UP1, !UPT ;  /* 0x000000053f057290 */ /* 0x000fce0008ffe43f */
[----:B------:R0:W-:Y:S02]  /*00f0*/  UTMACCTL.PF [UR6] ;  /* 0x00000000060079b9 */ /* 0x0001e40008040000 */
[----:B------:R0:W-:Y:S02]  /*0100*/  UTMACCTL.PF [UR4] ;  /* 0x00000000040079b9 */ /* 0x0001e40008040000 */
[----:B0-----:R-:W-:Y:S01]  /*0110*/  NOP ;  /* 0x0000000000007918 */ /* 0x001fe20000000000 */
.L_x_1:
[----:B------:R-:W-:Y:S05]  /*0120*/  BSYNC B0 ;  /* 0x0000000000007941 */ /* 0x000fea0003800000 */
.L_x_0:
[----:B------:R-:W0:Y:S01]  /*0130*/  SHFL.IDX PT, R0, R0, RZ, 0x1f ;  /* 0x00001fff00007589 */ /* 0x000e2200000e0000 */
[----:B------:R-:W-:-:S04]  /*0140*/  SHF.R.S32.HI R3, RZ, 0x1f, R2 ;  /* 0x0000001fff037819 */ /* 0x000fc80000011402 */
[----:B------:R-:W-:Y:S02]  /*0150*/  LEA.HI R3, R3, R2, RZ, 0x2 ;  /* 0x0000000203037211 */ /* 0x000fe400078f10ff */
[----:B0-----:R-:W-:-:S13]  /*0160*/  ISETP.NE.AND P0, PT, R0, RZ, PT ;  /* 0x000000ff0000720c */ /* 0x001fda0003f05270 */
[----:B------:R-:W-:Y:S05]  /*0170*/  @P0 BRA `(.L_x_2) ;  /* 0x0000000000700947 */ /* 0x000fea0003800000 */
[----:B------:R-:W0:Y:S01]  /*0180*/  S2UR UR8, SR_CgaCtaId ;  /* 0x00000000000879c3 */ /* 0x000e220000008800 */
[----:B------:R-:W-:Y:S01]  /*0190*/  UMOV UR4, 0x400 ;  /* 0x0000040000047882 */ /* 0x000fe20000000000 */
[----:B------:R-:W-:Y:S01]  /*01a0*/  UMOV UR5, 0x1 ;  /* 0x0000000100057882 */ /* 0x000fe20000000000 */
[----:B------:R-:W-:Y:S01]  /*01b0*/  UMOV UR6, 0x80 ;  /* 0x0000008000067882 */ /* 0x000fe20000000000 */
[----:B------:R-:W-:Y:S01]  /*01c0*/  ELECT P0, URZ, PT ;  /* 0x00000000003f782f */ /* 0x000fe20003800000 */
[----:B------:R-:W-:-:S04]  /*01d0*/  UIADD3 UR6, -UR6, 0x100000, URZ ;  /* 0x0010000006067890 */ /* 0x000fc8000fffe13f */
[----:B------:R-:W-:Y:S02]  /*01e0*/  USHF.L.U32 UR7, UR6, 0xb, URZ ;  /* 0x0000000b06077899 */ /* 0x000fe4000800063f */
[----:B------:R-:W-:Y:S02]  /*01f0*/  USHF.L.U32 UR6, UR6, 0x1, URZ ;  /* 0x0000000106067899 */ /* 0x000fe4000800063f */
[----:B0-----:R-:W-:Y:S02]  /*0200*/  ULEA UR8, UR8, UR4, 0x18 ;  /* 0x0000000408087291 */ /* 0x001fe4000f8ec03f */
[----:B------:R-:W-:-:S04]  /*0210*/  UIADD3 UR4, -UR5, 0x100000, URZ ;  /* 0x0010000005047890 */ /* 0x000fc8000fffe13f */
[----:B------:R-:W-:Y:S02]  /*0220*/  USHF.L.U32 UR5, UR4, 0xb, URZ ;  /* 0x0000000b04057899 */ /* 0x000fe4000800063f */
[----:B------:R-:W-:Y:S01]  /*0230*/  USHF.L.U32 UR4, UR4, 0x1, URZ ;  /* 0x0000000104047899 */ /* 0x000fe2000800063f */
[----:B------:R-:W0:Y:S11]  /*0240*/  FENCE.VIEW.ASYNC.S ;  /* 0x00000000000073c6 */ /* 0x000e360000000000 */
[----:B0-----:R0:W1:Y:S01]  /*0250*/  SYNCS.EXCH.64 URZ, [UR8+0x38000], UR4 ;  /* 0x03800004083f75b2 */ /* 0x0010620008000100 */
[----:B------:R0:W2:Y:S01]  /*0260*/  SYNCS.EXCH.64 URZ, [UR8+0x38038], UR6 ;  /* 0x03803806083f75b2 */ /* 0x0000a20008000100 */
[----:B------:R0:W3:Y:S01]  /*0270*/  SYNCS.EXCH.64 URZ, [UR8+0x38008], UR4 ;  /* 0x03800804083f75b2 */ /* 0x0000e20008000100 */
[----:B------:R0:W4:Y:S01]  /*0280*/  SYNCS.EXCH.64 URZ, [UR8+0x38040], UR6 ;  /* 0x03804006083f75b2 */ /* 0x0001220008000100 */
[----:B------:R0:W0:Y:S01]  /*0290*/  SYNCS.EXCH.64 URZ, [UR8+0x38010], UR4 ;  /* 0x03801004083f75b2 */ /* 0x0000220008000100 */
        /* <DEDUP_REMOVED lines=9> */
[----:B------:R-:W-:Y:S01]  /*0330*/  NOP ;  /* 0x0000000000007918 */ /* 0x000fe20000000000 */
.L_x_2:
[----:B0-----:R-:W-:Y:S01]  /*0340*/  ULDC.64 UR4, c[0x0][0x598] ;  /* 0x0001660000047ab9 */ /* 0x001fe20000000a00 */
[----:B------:R-:W-:Y:S01]  /*0350*/  LOP3.LUT R3, R3, 0xfffffffc, RZ, 0xc0, !PT ;  /* 0xfffffffc03037812 */ /* 0x000fe200078ec0ff */
[----:B------:R-:W-:Y:S01]  /*0360*/  NOP ;  /* 0x0000000000007918 */ /* 0x000fe20000000000 */
[----:B------:R-:W-:Y:S01]  /*0370*/  ISETP.NE.U32.AND P0, PT, RZ, UR4, PT ;  /* 0x00000004ff007c0c */ /* 0x000fe2000bf05070 */
[----:B------:R-:W-:Y:S01]  /*0380*/  NOP ;  /* 0x0000000000007918 */ /* 0x000fe20000000000 */
[----:B-1234-:R-:W-:Y:S01]  /*0390*/  BAR.SYNC.DEFER_BLOCKING 0x0 ;  /* 0x0000000000007b1d */ /* 0x01efe20000010000 */
[----:B------:R-:W-:Y:S01]  /*03a0*/  IMAD.IADD R7, R2, 0x1, -R3 ;  /* 0x0000000102077824 */ /* 0x000fe200078e0a03 */
[----:B------:R-:W-:Y:S02]  /*03b0*/  ISETP.NE.AND.EX P0, PT, RZ, UR5, PT, P0 ;  /* 0x00000005ff007c0c */ /* 0x000fe4000bf05300 */
[C---:B------:R-:W-:Y:S02]  /*03c0*/  ISETP.NE.AND P2, PT, R8.reuse, 0x1, PT ;  /* 0x000000010800780c */ /* 0x040fe40003f45270 */
[----:B------:R-:W-:Y:S01]  /*03d0*/  LOP3.LUT P1, RZ, R8, R7, RZ, 0xfc, !PT ;  /* 0x0000000708ff7212 */ /* 0x000fe2000782fcff */
[----:B------:R-:W-:-:S03]  /*03e0*/  ULDC.64 UR12, c[0x0][0x208] ;  /* 0x00008200000c7ab9 */ /* 0x000fc60000000a00 */
[----:B------:R-:W-:-:S04]  /*03f0*/  SEL R3, RZ, 0x1, P1 ;  /* 0x00000001ff037807 */ /* 0x000fc80000800000 */
[----:B------:R-:W-:Y:S01]  /*0400*/  SEL R3, R3, 0x2, P2 ;  /* 0x0000000203037807 */ /* 0x000fe20001000000 */
[----:B------:R-:W-:Y:S06]  /*0410*/  @!P0 BRA `(.L_x_3) ;  /* 0x00000000001c8947 */ /* 0x000fec0003800000 */
[----:B------:R-:W0:Y:S02]  /*0420*/  LDC.64 R4, c[0x0][0x598] ;  /* 0x00016600ff047b82 */ /* 0x000e240000000a00 */
[----:B0-----:R-:W2:Y:S02]  /*0430*/  LDG.E.64 R4, desc[UR12][R4.64] ;  /* 0x0000000c04047981 */ /* 0x001ea4000c1e1b00 */
[----:B--2---:R-:W-:-:S04]  /*0440*/  ISETP.NE.U32.AND P0, PT, R4, RZ, PT ;  /* 0x000000ff0400720c */ /* 0x004fc80003f05070 */
[----:B------:R-:W-:-:S13]  /*0450*/  ISETP.NE.AND.EX P0, PT, R5, RZ, PT, P0 ;  /* 0x000000ff0500720c */ /* 0x000fda0003f05300 */
[----:B------:R-:W-:Y:S05]  /*0460*/  @!P0 BRA `(.L_x_3) ;  /* 0x0000000000088947 */ /* 0x000fea0003800000 */
[----:B------:R2:W5:Y:S01]  /*0470*/  LD.E R0, desc[UR12][R4.64] ;  /* 0x0000000c04007980 */ /* 0x000562000c101900 */
[----:B------:R-:W-:Y:S05]  /*0480*/  BRA `(.L_x_4) ;  /* 0x0000000000207947 */ /* 0x000fea0003800000 */
.L_x_3:
[----:B------:R-:W-:Y:S02]  /*0490*/  ULDC.64 UR4, c[0x0][0x588] ;  /* 0x0001620000047ab9 */ /* 0x000fe40000000a00 */
[----:B------:R-:W-:-:S04]  /*04a0*/  ISETP.NE.U32.AND P0, PT, RZ, UR4, PT ;  /* 0x00000004ff007c0c */ /* 0x000fc8000bf05070 */
[----:B------:R-:W-:-:S13]  /*04b0*/  ISETP.NE.AND.EX P0, PT, RZ, UR5, PT, P0 ;  /* 0x00000005ff007c0c */ /* 0x000fda000bf05300 */
[----:B------:R-:W-:Y:S05]  /*04c0*/  @!P0 BRA `(.L_x_5) ;  /* 0x00000000000c8947 */ /* 0x000fea0003800000 */
[----:B------:R-:W0:Y:S02]  /*04d0*/  LDC.64 R4, c[0x0][0x588] ;  /* 0x00016200ff047b82 */ /* 0x000e240000000a00 */
[----:B0-----:R1:W5:Y:S01]  /*04e0*/  LDG.E R0, desc[UR12][R4.64] ;  /* 0x0000000c04007981 */ /* 0x001362000c1e1900 */
[----:B------:R-:W-:Y:S05]  /*04f0*/  BRA `(.L_x_4) ;  /* 0x0000000000047947 */ /* 0x000fea0003800000 */
.L_x_5:
[----:B------:R-:W0:Y:S02]  /*0500*/  LDC R0, c[0x0][0x580] ;  /* 0x00016000ff007b82 */ /* 0x000e240000000800 */
.L_x_4:
[----:B------:R-:W-:Y:S02]  /*0510*/  ULDC.64 UR4, c[0x0][0x5a0] ;  /* 0x0001680000047ab9 */ /* 0x000fe40000000a00 */
[----:B------:R-:W-:-:S04]  /*0520*/  ISETP.NE.U32.AND P0, PT, RZ, UR4, PT ;  /* 0x00000004ff007c0c */ /* 0x000fc8000bf05070 */
[----:B------:R-:W-:-:S13]  /*0530*/  ISETP.NE.AND.EX P0, PT, RZ, UR5, PT, P0 ;  /* 0x00000005ff007c0c */ /* 0x000fda000bf05300 */
[----:B------:R-:W-:Y:S05]  /*0540*/  @!P0 BRA `(.L_x_6) ;  /* 0x00000000001c8947 */ /* 0x000fea0003800000 */
[----:B-12---:R-:W1:Y:S02]  /*0550*/  LDC.64 R4, c[0x0][0x5a0] ;  /* 0x00016800ff047b82 */ /* 0x006e640000000a00 */
[----:B-1----:R-:W2:Y:S02]  /*0560*/  LDG.E.64 R4, desc[UR12][R4.64] ;  /* 0x0000000c04047981 */ /* 0x002ea4000c1e1b00 */
[----:B--2---:R-:W-:-:S04]  /*0570*/  ISETP.NE.U32.AND P0, PT, R4, RZ, PT ;  /* 0x000000ff0400720c */ /* 0x004fc80003f05070 */
[----:B------:R-:W-:-:S13]  /*0580*/  ISETP.NE.AND.EX P0, PT, R5, RZ, PT, P0 ;  /* 0x000000ff0500720c */ /* 0x000fda0003f05300 */
[----:B------:R-:W-:Y:S05]  /*0590*/  @!P0 BRA `(.L_x_6) ;  /* 0x0000000000088947 */ /* 0x000fea0003800000 */
[----:B------:R1:W5:Y:S01]  /*05a0*/  LD.E R2, desc[UR12][R4.64] ;  /* 0x0000000c04027980 */ /* 0x000362000c101900 */
[----:B------:R-:W-:Y:S05]  /*05b0*/  BRA `(.L_x_7) ;  /* 0x0000000000207947 */ /* 0x000fea0003800000 */
.L_x_6:
[----:B------:R-:W-:Y:S02]  /*05c0*/  ULDC.64 UR4, c[0x0][0x590] ;  /* 0x0001640000047ab9 */ /* 0x000fe40000000a00 */
[----:B------:R-:W-:-:S04]  /*05d0*/  ISETP.NE.U32.AND P0, PT, RZ, UR4, PT ;  /* 0x00000004ff007c0c */ /* 0x000fc8000bf05070 */
[----:B------:R-:W-:-:S13]  /*05e0*/  ISETP.NE.AND.EX P0, PT, RZ, UR5, PT, P0 ;  /* 0x00000005ff007c0c */ /* 0x000fda000bf05300 */
[----:B------:R-:W-:Y:S05]  /*05f0*/  @!P0 BRA `(.L_x_8) ;  /* 0x00000000000c8947 */ /* 0x000fea0003800000 */
[----:B-12---:R-:W1:Y:S02]  /*0600*/  LDC.64 R4, c[0x0][0x590] ;  /* 0x00016400ff047b82 */ /* 0x006e640000000a00 */
[----:B-1----:R4:W5:Y:S01]  /*0610*/  LDG.E R2, desc[UR12][R4.64] ;  /* 0x0000000c04027981 */ /* 0x002962000c1e1900 */
[----:B------:R-:W-:Y:S05]  /*0620*/  BRA `(.L_x_7) ;  /* 0x0000000000047947 */ /* 0x000fea0003800000 */
.L_x_8:
[----:B------:R-:W3:Y:S02]  /*0630*/  LDC R2, c[0x0][0x584] ;  /* 0x00016100ff027b82 */ /* 0x000ee40000000800 */
.L_x_7:
[----:B-12-4-:R-:W1:Y:S01]  /*0640*/  LDC R4, c[0x0][0x4c0] ;  /* 0x00013000ff047b82 */ /* 0x016e620000000800 */
[----:B------:R-:W2:Y:S07]  /*0650*/  S2R R13, SR_CTAID.Y ;  /* 0x00000000000d7919 */ /* 0x000eae0000002600 */
[----:B------:R-:W4:Y:S01]  /*0660*/  LDC R23, c[0x0][0x4c4] ;  /* 0x00013100ff177b82 */ /* 0x000f220000000800 */
[----:B-1----:R-:W-:-:S05]  /*0670*/  VIADD R4, R4, 0x7f ;  /* 0x0000007f04047836 */ /* 0x002fca0000000000 */
[----:B------:R-:W-:Y:S02]  /*0680*/  SHF.R.S32.HI R5, RZ, 0x1f, R4 ;  /* 0x0000001fff057819 */ /* 0x000fe40000011404 */
[----:B----4-:R-:W-:Y:S02]  /*0690*/  IABS R16, R23 ;  /* 0x0000001700107213 */ /* 0x010fe40000000000 */
[----:B------:R-:W-:Y:S02]  /*06a0*/  LEA.HI R5, R5, R4, RZ, 0x7 ;  /* 0x0000000405057211 */ /* 0x000fe400078f38ff */
[----:B------:R-:W1:Y:S02]  /*06b0*/  I2F.RP R10, R16 ;  /* 0x00000010000a7306 */ /* 0x000e640000209400 */
[----:B------:R-:W-:-:S04]  /*06c0*/  SHF.R.S32.HI R6, RZ, 0x7, R5 ;  /* 0x00000007ff067819 */ /* 0x000fc80000011405 */
[-C--:B------:R-:W-:Y:S02]  /*06d0*/  IABS R14, R6.reuse ;  /* 0x00000006000e7213 */ /* 0x080fe40000000000 */
[----:B------:R-:W-:Y:S02]  /*06e0*/  IABS R15, R6 ;  /* 0x00000006000f7213 */ /* 0x000fe40000000000 */
[----:B------:R-:W4:Y:S08]  /*06f0*/  I2F.RP R9, R14 ;  /* 0x0000000e00097306 */ /* 0x000f300000209400 */
[----:B-1----:R-:W-:Y:S08]  /*0700*/  MUFU.RCP R10, R10 ;  /* 0x0000000a000a7308 */ /* 0x002ff00000001000 */
[----:B----4-:R-:W1:Y:S02]  /*0710*/  MUFU.RCP R9, R9 ;  /* 0x0000000900097308 */ /* 0x010e640000001000 */
[----:B-1----:R-:W-:Y:S01]  /*0720*/  VIADD R4, R9, 0xffffffe ;  /* 0x0ffffffe09047836 */ /* 0x002fe20000000000 */
[----:B--2---:R-:W-:-:S05]  /*0730*/  IABS R9, R13 ;  /* 0x0000000d00097213 */ /* 0x004fca0000000000 */
[----:B------:R1:W2:Y:S02]  /*0740*/  F2I.FTZ.U32.TRUNC.NTZ R5, R4 ;  /* 0x0000000400057305 */ /* 0x0002a4000021f000 */
[----:B-1----:R-:W-:Y:S02]  /*0750*/  IMAD.MOV.U32 R4, RZ, RZ, RZ ;  /* 0x000000ffff047224 */ /* 0x002fe400078e00ff */
[----:B--2---:R-:W-:-:S04]  /*0760*/  IMAD.MOV R11, RZ, RZ, -R5 ;  /* 0x000000ffff0b7224 */ /* 0x004fc800078e0a05 */
[----:B------:R-:W-:-:S04]  /*0770*/  IMAD R11, R11, R14, RZ ;  /* 0x0000000e0b0b7224 */ /* 0x000fc800078e02ff */
[----:B------:R-:W-:-:S04]  /*0780*/  IMAD.HI.U32 R5, R5, R11, R4 ;  /* 0x0000000b05057227 */ /* 0x000fc800078e0004 */
[----:B------:R-:W-:Y:S02]  /*0790*/  IMAD.MOV R11, RZ, RZ, -R15 ;  /* 0x000000ffff0b7224 */ /* 0x000fe400078e0a0f */
[----:B------:R-:W-:-:S04]  /*07a0*/  IMAD.HI.U32 R4, R5, R9, RZ ;  /* 0x0000000905047227 */ /* 0x000fc800078e00ff */
[----:B------:R-:W-:Y:S01]  /*07b0*/  IMAD R5, R4, R11, R9 ;  /* 0x0000000b04057224 */ /* 0x000fe200078e0209 */
[----:B------:R-:W-:Y:S01]  /*07c0*/  LOP3.LUT R9, R13, R6, RZ, 0x3c, !PT ;  /* 0x000000060d097212 */ /* 0x000fe200078e3cff */
[----:B------:R-:W-:-:S03]  /*07d0*/  VIADD R11, R10, 0xffffffe ;  /* 0x0ffffffe0a0b7836 */ /* 0x000fc60000000000 */
[----:B------:R-:W-:Y:S02]  /*07e0*/  ISETP.GT.U32.AND P1, PT, R14, R5, PT ;  /* 0x000000050e00720c */ /* 0x000fe40003f24070 */
[----:B------:R-:W-:-:S11]  /*07f0*/  ISETP.GE.AND P2, PT, R9, RZ, PT ;  /* 0x000000ff0900720c */ /* 0x000fd60003f46270 */
[----:B------:R-:W-:Y:S02]  /*0800*/  @!P1 IMAD.IADD R5, R5, 0x1, -R14 ;  /* 0x0000000105059824 */ /* 0x000fe400078e0a0e */
[----:B------:R-:W-:Y:S01]  /*0810*/  @!P1 VIADD R4, R4, 0x1 ;  /* 0x0000000104049836 */ /* 0x000fe20000000000 */
[----:B------:R-:W-:Y:S02]  /*0820*/  ISETP.NE.AND P1, PT, R6, RZ, PT ;  /* 0x000000ff0600720c */ /* 0x000fe40003f25270 */
[----:B------:R-:W-:Y:S02]  /*0830*/  ISETP.GE.U32.AND P0, PT, R5, R14, PT ;  /* 0x0000000e0500720c */ /* 0x000fe40003f06070 */
[----:B------:R1:W2:Y:S02]  /*0840*/  F2I.FTZ.U32.TRUNC.NTZ R5, R11 ;  /* 0x0000000b00057305 */ /* 0x0002a4000021f000 */
[----:B-1----:R-:W1:Y:S09]  /*0850*/  LDC R11, c[0x0][0x290] ;  /* 0x0000a400ff0b7b82 */ /* 0x002e720000000800 */
[----:B------:R-:W-:-:S04]  /*0860*/  @P0 VIADD R4, R4, 0x1 ;  /* 0x0000000104040836 */ /* 0x000fc80000000000 */
[----:B------:R-:W-:Y:S02]  /*0870*/  IMAD.MOV.U32 R18, RZ, RZ, R4 ;  /* 0x000000ffff127224 */ /* 0x000fe400078e0004 */
[----:B--2---:R-:W-:Y:S02]  /*0880*/  IMAD.MOV R9, RZ, RZ, -R5 ;  /* 0x000000ffff097224 */ /* 0x004fe400078e0a05 */
[----:B------:R-:W-:Y:S01]  /*0890*/  @!P2 IMAD.MOV R18, RZ, RZ, -R18 ;  /* 0x000000ffff12a224 */ /* 0x000fe200078e0a12 */
[----:B------:R-:W-:Y:S01]  /*08a0*/  @!P1 LOP3.LUT R18, RZ, R6, RZ, 0x33, !PT ;  /* 0x00000006ff129212 */ /* 0x000fe200078e33ff */
[----:B------:R-:W-:Y:S02]  /*08b0*/  IMAD R9, R9, R16, RZ ;  /* 0x0000001009097224 */ /* 0x000fe400078e02ff */
[----:B------:R-:W-:Y:S01]  /*08c0*/  IMAD.MOV.U32 R4, RZ, RZ, RZ ;  /* 0x000000ffff047224 */ /* 0x000fe200078e00ff */
[----:B------:R-:W-:-:S03]  /*08d0*/  IABS R10, R18 ;  /* 0x00000012000a7213 */ /* 0x000fc60000000000 */
[----:B------:R-:W-:-:S04]  /*08e0*/  IMAD.HI.U32 R4, R5, R9, R4 ;  /* 0x0000000905047227 */ /* 0x000fc800078e0004 */
[----:B------:R-:W-:-:S04]  /*08f0*/  IMAD.MOV.U32 R5, RZ, RZ, R10 ;  /* 0x000000ffff057224 */ /* 0x000fc800078e000a */
[----:B------:R-:W-:-:S04]  /*0900*/  IMAD.HI.U32 R4, R4, R5, RZ ;  /* 0x0000000504047227 */ /* 0x000fc800078e00ff */
[----:B------:R-:W-:-:S04]  /*0910*/  IMAD.MOV R9, RZ, RZ, -R4 ;  /* 0x000000ffff097224 */ /* 0x000fc800078e0a04 */
[----:B------:R-:W-:Y:S02]  /*0920*/  IMAD R5, R16, R9, R5 ;  /* 0x0000000910057224 */ /* 0x000fe400078e0205 */
[----:B------:R-:W-:-:S03]  /*0930*/  IMAD.MOV R9, RZ, RZ, -R18 ;  /* 0x000000ffff097224 */ /* 0x000fc600078e0a12 */
[----:B------:R-:W-:Y:S01]  /*0940*/  ISETP.GT.U32.AND P1, PT, R16, R5, PT ;  /* 0x000000051000720c */ /* 0x000fe20003f24070 */
[----:B------:R-:W-:-:S12]  /*0950*/  IMAD R6, R6, R9, R13 ;  /* 0x0000000906067224 */ /* 0x000fd800078e020d */
[----:B------:R-:W-:Y:S02]  /*0960*/  @!P1 IMAD.IADD R5, R5, 0x1, -R16 ;  /* 0x0000000105059824 */ /* 0x000fe400078e0a10 */
[----:B------:R-:W-:Y:S01]  /*0970*/  @!P1 VIADD R4, R4, 0x1 ;  /* 0x0000000104049836 */ /* 0x000fe20000000000 */
[----:B------:R-:W-:Y:S02]  /*0980*/  ISETP.NE.AND P1, PT, R23, RZ, PT ;  /* 0x000000ff1700720c */ /* 0x000fe40003f25270 */
[----:B------:R-:W-:Y:S02]  /*0990*/  ISETP.GE.U32.AND P0, PT, R5, R16, PT ;  /* 0x000000100500720c */ /* 0x000fe40003f06070 */
[----:B------:R-:W-:-:S04]  /*09a0*/  LOP3.LUT R5, R18, R23, RZ, 0x3c, !PT ;  /* 0x0000001712057212 */ /* 0x000fc800078e3cff */
[----:B------:R-:W-:Y:S01]  /*09b0*/  ISETP.GE.AND P2, PT, R5, RZ, PT ;  /* 0x000000ff0500720c */ /* 0x000fe20003f46270 */
[----:B-1----:R-:W-:-:S05]  /*09c0*/  VIADD R5, R11, 0x3f ;  /* 0x0000003f0b057836 */ /* 0x002fca0000000000 */
[----:B------:R-:W-:Y:S01]  /*09d0*/  SHF.R.S32.HI R10, RZ, 0x1f, R5 ;  /* 0x0000001fff0a7819 */ /* 0x000fe20000011405 */
[----:B------:R-:W-:Y:S01]  /*09e0*/  @P0 VIADD R4, R4, 0x1 ;  /* 0x0000000104040836 */ /* 0x000fe20000000000 */
[----:B------:R-:W-:Y:S02]  /*09f0*/  ISETP.NE.AND P0, PT, R8, RZ, PT ;  /* 0x000000ff0800720c */ /* 0x000fe40003f05270 */
[----:B------:R-:W-:-:S03]  /*0a00*/  LEA.HI R5, R10, R5, RZ, 0x6 ;  /* 0x000000050a057211 */ /* 0x000fc600078f30ff */
[----:B------:R-:W-:Y:S01]  /*0a10*/  @!P2 IMAD.MOV R4, RZ, RZ, -R4 ;  /* 0x000000ffff04a224 */ /* 0x000fe200078e0a04 */
[----:B------:R-:W-:Y:S02]  /*0a20*/  @!P1 LOP3.LUT R4, RZ, R23, RZ, 0x33, !PT ;  /* 0x00000017ff049212 */ /* 0x000fe400078e33ff */
[----:B------:R-:W-:-:S03]  /*0a30*/  SHF.R.S32.HI R5, RZ, 0x6, R5 ;  /* 0x00000006ff057819 */ /* 0x000fc60000011405 */
[----:B------:R-:W-:-:S04]  /*0a40*/  IMAD.MOV R14, RZ, RZ, -R4 ;  /* 0x000000ffff0e7224 */ /* 0x000fc800078e0a04 */
[----:B------:R-:W-:Y:S01]  /*0a50*/  IMAD R23, R23, R14, R18 ;  /* 0x0000000e17177224 */ /* 0x000fe200078e0212 */
[----:B------:R-:W-:Y:S06]  /*0a60*/  @!P0 BRA `(.L_x_9) ;  /* 0x000000a4002c8947 */ /* 0x000fec0003800000 */
[----:B------:R-:W-:-:S13]  /*0a70*/  ISETP.NE.AND P0, PT, R8, 0x1, PT ;  /* 0x000000010800780c */ /* 0x000fda0003f05270 */
[----:B------:R-:W-:Y:S05]  /*0a80*/  @P0 EXIT ;  /* 0x000000000000094d */ /* 0x000fea0003800000 */
[----:B------:R-:W-:Y:S01]  /*0a90*/  ISETP.GE.AND P0, PT, R11, 0x1, PT ;  /* 0x000000010b00780c */ /* 0x000fe20003f06270 */
[----:B------:R-:W-:Y:S01]  /*0aa0*/  UMOV UR4, URZ ;  /* 0x0000003f00047c82 */ /* 0x000fe20008000000 */
[----:B------:R-:W-:Y:S02]  /*0ab0*/  CS2R R86, SRZ ;  /* 0x0000000000567805 */ /* 0x000fe4000001ff00 */
[----:B------:R-:W-:Y:S02]  /*0ac0*/  CS2R R88, SRZ ;  /* 0x0000000000587805 */ /* 0x000fe4000001ff00 */
[----:B------:R-:W-:Y:S02]  /*0ad0*/  CS2R R90, SRZ ;  /* 0x00000000005a7805 */ /* 0x000fe4000001ff00 */
[----:B------:R-:W-:Y:S02]  /*0ae0*/  CS2R R92, SRZ ;  /* 0x00000000005c7805 */ /* 0x000fe4000001ff00 */
[----:B------:R-:W-:-:S02]  /*0af0*/  CS2R R94, SRZ ;  /* 0x00000000005e7805 */ /* 0x000fc4000001ff00 */
[----:B------:R-:W-:Y:S02]  /*0b00*/  CS2R R96, SRZ ;  /* 0x0000000000607805 */ /* 0x000fe4000001ff00 */
        /* <DEDUP_REMOVED lines=57> */
[----:B------:R-:W-:Y:S01]  /*0ea0*/  CS2R R84, SRZ ;  /* 0x0000000000547805 */ /* 0x000fe2000001ff00 */
[----:B------:R-:W-:Y:S06]  /*0eb0*/  @!P0 BRA `(.L_x_10) ;  /* 0x0000000000d48947 */ /* 0x000fec0003800000 */
[----:B------:R-:W-:-:S04]  /*0ec0*/  LOP3.LUT R7, R3, 0x1, RZ, 0xfc, !PT ;  /* 0x0000000103077812 */ /* 0x000fc800078efcff */
[----:B------:R-:W-:-:S13]  /*0ed0*/  ISETP.NE.AND P0, PT, R7, 0x3, PT ;  /* 0x000000030700780c */ /* 0x000fda0003f05270 */
[----:B------:R-:W-:Y:S05]  /*0ee0*/  @!P0 BRA `(.L_x_11) ;  /* 0x0000000000048947 */ /* 0x000fea0003800000 */
[----:B------:R-:W-:Y:S01]  /*0ef0*/  BPT.TRAP 0x1 ;  /* 0x000000040000795c */ /* 0x000fe20000300000 */
.L_x_11:
[----:B------:R-:W1:Y:S01]  /*0f00*/  S2UR UR5, SR_CgaCtaId ;  /* 0x00000000000579c3 */ /* 0x000e620000008800 */
[----:B------:R-:W-:Y:S01]  /*0f10*/  SHF.L.U32 R7, RZ, 0x1f, RZ ;  /* 0x0000001fff077819 */ /* 0x000fe200000006ff */
[----:B------:R-:W-:Y:S02]  /*0f20*/  UMOV UR4, 0x400 ;  /* 0x0000040000047882 */ /* 0x000fe40000000000 */
[----:B-1----:R-:W-:-:S12]  /*0f30*/  ULEA UR6, UR5, UR4, 0x18 ;  /* 0x0000000405067291 */ /* 0x002fd8000f8ec03f */
.L_x_12:
[----:B-1----:R-:W-:-:S04]  /*0f40*/  IMAD.U32 R8, RZ, RZ, UR6 ;  /* 0x00000006ff087e24 */ /* 0x002fc8000f8e00ff */
[----:B------:R1:W2:Y:S03]  /*0f50*/  SYNCS.PHASECHK.TRANS64.TRYWAIT P0, [R8+URZ+0x38000], R7 ;  /* 0x03800007080075a7 */ /* 0x0002a6000800017f */
[----:B--2---:R-:W-:Y:S05]  /*0f60*/  @!P0 NANOSLEEP.SYNCS 0x989680 ;  /* 0x009896800000895d */ /* 0x004fea0003900000 */
[----:B------:R-:W2:Y:S02]  /*0f70*/  @!P0 SYNCS.PHASECHK.TRANS64 P0, [R8+URZ+0x38000], R7 ;  /* 0x03800007080085a7 */ /* 0x000ea4000800007f */
[----:B--2---:R-:W-:Y:S05]  /*0f80*/  @!P0 BRA `(.L_x_12) ;  /* 0xfffffffc00ec8947 */ /* 0x004fea000383ffff */
[----:B------:R-:W-:Y:S01]  /*0f90*/  UIADD3 UR4, UR6, 0x1c000, URZ ;  /* 0x0001c00006047890 */ /* 0x000fe2000fffe03f */
[----:B------:R-:W-:Y:S01]  /*0fa0*/  WARPGROUP.ARRIVE ;  /* 0x00000000000079c5 */ /* 0x000fe20000000000 */
[----:B------:R-:W-:Y:S02]  /*0fb0*/  UMOV UR7, 0x40000040 ;  /* 0x4000004000077882 */ /* 0x000fe40000000000 */
[----:B------:R-:W-:Y:S02]  /*0fc0*/  USHF.R.U32.HI UR5, URZ, 0x4, UR4 ;  /* 0x000000043f057899 */ /* 0x000fe40008011604 */
[----:B------:R-:W-:Y:S02]  /*0fd0*/  USHF.R.U32.HI UR4, URZ, 0x4, UR6 ;  /* 0x000000043f047899 */ /* 0x000fe40008011606 */
[----:B------:R-:W-:Y:S02]  /*0fe0*/  ULOP3.LUT UR5, UR5, 0x3fff, URZ, 0xc0, !UPT ;  /* 0x00003fff05057892 */ /* 0x000fe4000f8ec03f */
[----:B------:R-:W-:-:S02]  /*0ff0*/  ULOP3.LUT UR8, UR4, 0x3fff, URZ, 0xc0, !UPT ;  /* 0x00003fff04087892 */ /* 0x000fc4000f8ec03f */
[----:B------:R-:W-:-:S03]  /*1000*/  ULOP3.LUT UR9, UR5, 0x2000000, URZ, 0xfc, !UPT ;  /* 0x0200000005097892 */ /* 0x000fc6000f8efc3f */
[----:B------:R-:W-:Y:S02]  /*1010*/  UMOV UR5, 0x40000040 ;  /* 0x4000004000057882 */ /* 0x000fe40000000000 */
[----:B------:R-:W-:Y:S02]  /*1020*/  UMOV UR4, UR8 ;  /* 0x0000000800047c82 */ /* 0x000fe40008000000 */
[----:B------:R-:W-:Y:S02]  /*1030*/  UMOV UR6, UR9 ;  /* 0x0000000900067c82 */ /* 0x000fe40008000000 */
[----:B------:R-:W-:Y:S01]  /*1040*/  HGMMA.64x128x16.F32.BF16 R88, gdesc[UR4].tnspA.tnspB, RZ, !UPT ;  /* 0x61e00000045879f0 */ /* 0x000fe2000c7018ff */
[----:B------:R-:W-:Y:S01]  /*1050*/  UIADD3 UR4, UR8, 0x200, URZ ;  /* 0x0000020008047890 */ /* 0x000fe2000fffe03f */
[----:B------:R-:W-:-:S10]  /*1060*/  UMOV UR5, 0x40000040 ;  /* 0x4000004000057882 */ /* 0x000fd40000000000 */
[----:B------:R-:W-:Y:S01]  /*1070*/  HGMMA.64x128x16.F32.BF16 R24, gdesc[UR4].tnspA.tnspB, RZ, !UPT ;  /* 0x61e00000041879f0 */ /* 0x000fe2000c7018ff */
[----:B------:R-:W-:Y:S02]  /*1080*/  UIADD3 UR4, UR8, 0x80, URZ ;  /* 0x0000008008047890 */ /* 0x000fe4000fffe03f */
[----:B------:R-:W-:Y:S01]  /*1090*/  UIADD3 UR6, UR9, 0x80, URZ ;  /* 0x0000008009067890 */ /* 0x000fe2000fffe03f */
[----:B------:R-:W-:Y:S01]  /*10a0*/  UMOV UR5, 0x40000040 ;  /* 0x4000004000057882 */ /* 0x000fe20000000000 */
[----:B------:R-:W-:-:S07]  /*10b0*/  UMOV UR7, 0x40000040 ;  /* 0x4000004000077882 */ /* 0x000fce0000000000 */
[----:B------:R-:W-:Y:S01]  /*10c0*/  HGMMA.64x128x16.F32.BF16 R88, gdesc[UR4].tnspA.tnspB, R88 ;  /* 0x61e00000045879f0 */ /* 0x000fe20008701858 */
[----:B------:R-:W-:Y:S01]  /*10d0*/  UIADD3 UR4, UR8, 0x280, URZ ;  /* 0x0000028008047890 */ /* 0x000fe2000fffe03f */
[----:B------:R-:W-:-:S10]  /*10e0*/  UMOV UR5, 0x40000040 ;  /* 0x4000004000057882 */ /* 0x000fd40000000000 */
[----:B------:R-:W-:Y:S01]  /*10f0*/  HGMMA.64x128x16.F32.BF16 R24, gdesc[UR4].tnspA.tnspB, R24 ;  /* 0x61e00000041879f0 */ /* 0x000fe20008701818 */
        /* <DEDUP_REMOVED lines=15> */
[----:B------:R-:W-:Y:S01]  /*11f0*/  HGMMA.64x128x16.F32.BF16 R24, gdesc[UR4].tnspA.tnspB, R24, gsb0 ;  /* 0x61e00000041879f0 */ /* 0x000fe20008001818 */
[----:B------:R-:W-:-:S05]  /*1200*/  UMOV UR4, 0x1 ;  /* 0x0000000100047882 */ /* 0x000fca0000000000 */
.L_x_10:
[----:B-1----:R-:W-:-:S05]  /*1210*/  VIMNMX R8, R5, 0x1, PT ;  /* 0x0000000105087848 */ /* 0x002fca0003fe0100 */
[----:B------:R-:W-:-:S05]  /*1220*/  IMAD.IADD R5, R5, 0x1, -R8 ;  /* 0x0000000105057824 */ /* 0x000fca00078e0a08 */
[----:B------:R-:W-:-:S13]  /*1230*/  ISETP.GE.AND P0, PT, R5, 0x1, PT ;  /* 0x000000010500780c */ /* 0x000fda0003f06270 */
[----:B------:R-:W-:Y:S05]  /*1240*/  @!P0 BRA `(.L_x_13) ;  /* 0x0000000400448947 */ /* 0x000fea0003800000 */
[----:B------:R-:W1:Y:S01]  /*1250*/  S2UR UR5, SR_CgaCtaId ;  /* 0x00000000000579c3 */ /* 0x000e620000008800 */
[----:B------:R-:W-:Y:S01]  /*1260*/  UMOV UR6, 0x400 ;  /* 0x0000040000067882 */ /* 0x000fe20000000000 */
[----:B------:R-:W-:Y:S01]  /*1270*/  LOP3.LUT R11, R3, 0x1, RZ, 0xfc, !PT ;  /* 0x00000001030b7812 */ /* 0x000fe200078efcff */
[----:B------:R-:W-:Y:S01]  /*1280*/  IMAD.MOV.U32 R10, RZ, RZ, RZ ;  /* 0x000000ffff0a7224 */ /* 0x000fe200078e00ff */
[----:B------:R-:W-:Y:S01]  /*1290*/  UISETP.NE.U32.AND UP0, UPT, UR4, URZ, UPT ;  /* 0x0000003f0400728c */ /* 0x000fe2000bf05070 */
[----:B------:R-:W-:Y:S01]  /*12a0*/  IMAD.MOV.U32 R7, RZ, RZ, R5 ;  /* 0x000000ffff077224 */ /* 0x000fe200078e0005 */
[----:B-1----:R-:W-:-:S04]  /*12b0*/  ULEA UR6, UR5, UR6, 0x18 ;  /* 0x0000000605067291 */ /* 0x002fc8000f8ec03f */
[----:B------:R-:W-:Y:S02]  /*12c0*/  UIADD3 UR5, UR6, 0x1c000, URZ ;  /* 0x0001c00006057890 */ /* 0x000fe4000fffe03f */
[----:B------:R-:W-:Y:S02]  /*12d0*/  USHF.R.U32.HI UR7, URZ, 0x4, UR6 ;  /* 0x000000043f077899 */ /* 0x000fe40008011606 */
[----:B------:R-:W-:Y:S02]  /*12e0*/  USHF.R.U32.HI UR5, URZ, 0x4, UR5 ;  /* 0x000000043f057899 */ /* 0x000fe40008011605 */
[----:B------:R-:W-:Y:S02]  /*12f0*/  ULOP3.LUT UR7, UR7, 0x3fff, URZ, 0xc0, !UPT ;  /* 0x00003fff07077892 */ /* 0x000fe4000f8ec03f */
[----:B------:R-:W-:-:S04]  /*1300*/  ULOP3.LUT UR5, UR5, 0x3fff, URZ, 0xc0, !UPT ;  /* 0x00003fff05057892 */ /* 0x000fc8000f8ec03f */
[----:B------:R-:W-:-:S03]  /*1310*/  ULOP3.LUT UR16, UR5, 0x2000000, URZ, 0xfc, !UPT ;  /* 0x0200000005107892 */ /* 0x000fc6000f8efc3f */
[----:B------:R-:W-:-:S09]  /*1320*/  UMOV UR5, URZ ;  /* 0x0000003f00057c82 */ /* 0x000fd20008000000 */
.L_x_18:
[----:B------:R-:W-:-:S13]  /*1330*/  ISETP.NE.AND P1, PT, R11, 0x3, PT ;  /* 0x000000030b00780c */ /* 0x000fda0003f25270 */
[----:B-1----:R-:W-:Y:S05]  /*1340*/  @!P1 BRA `(.L_x_14) ;  /* 0x0000000000049947 */ /* 0x002fea0003800000 */
[----:B------:R-:W-:Y:S01]  /*1350*/  BPT.TRAP 0x1 ;  /* 0x000000040000795c */ /* 0x000fe20000300000 */
.L_x_14:
[----:B------:R-:W-:Y:S01]  /*1360*/  SHF.L.U32 R8, R10, 0x1f, RZ ;  /* 0x0000001f0a087819 */ /* 0x000fe200000006ff */
[----:B------:R-:W-:-:S12]  /*1370*/  ULEA UR8, UR4, UR6, 0x3 ;  /* 0x0000000604087291 */ /* 0x000fd8000f8e183f */
.L_x_15:
[----:B-1----:R-:W-:-:S04]  /*1380*/  IMAD.U32 R9, RZ, RZ, UR8 ;  /* 0x00000008ff097e24 */ /* 0x002fc8000f8e00ff */
[----:B------:R1:W2:Y:S03]  /*1390*/  SYNCS.PHASECHK.TRANS64.TRYWAIT P0, [R9+URZ+0x38000], R8 ;  /* 0x03800008090075a7 */ /* 0x0002a6000800017f */
[----:B--2---:R-:W-:Y:S05]  /*13a0*/  @!P0 NANOSLEEP.SYNCS 0x989680 ;  /* 0x009896800000895d */ /* 0x004fea0003900000 */
[----:B------:R-:W2:Y:S02]  /*13b0*/  @!P0 SYNCS.PHASECHK.TRANS64 P0, [R9+URZ+0x38000], R8 ;  /* 0x03800008090085a7 */ /* 0x000ea4000800007f */
[----:B--2---:R-:W-:Y:S05]  /*13c0*/  @!P0 BRA `(.L_x_15) ;  /* 0xfffffffc00ec8947 */ /* 0x004fea000383ffff */
[----:B------:R-:W-:Y:S01]  /*13d0*/  ULEA UR14, UR4, UR7, 0xa ;  /* 0x00000007040e7291 */ /* 0x000fe2000f8e503f */
[----:B------:R-:W-:Y:S01]  /*13e0*/  WARPGROUP.ARRIVE ;  /* 0x00000000000079c5 */ /* 0x000fe20000000000 */
[----:B------:R-:W-:Y:S01]  /*13f0*/  ULEA UR15, UR4, UR16, 0xa ;  /* 0x00000010040f7291 */ /* 0x000fe2000f8e503f */
[----:B------:R-:W-:Y:S01]  /*1400*/  UMOV UR9, 0x40000040 ;  /* 0x4000004000097882 */ /* 0x000fe20000000000 */
[----:B------:R-:W-:-:S03]  /*1410*/  UMOV UR11, 0x40000040 ;  /* 0x40000040000b7882 */ /* 0x000fc60000000000 */
[----:B------:R-:W-:Y:S02]  /*1420*/  UMOV UR8, UR14 ;  /* 0x0000000e00087c82 */ /* 0x000fe40008000000 */
[----:B------:R-:W-:Y:S02]  /*1430*/  UMOV UR10, UR15 ;  /* 0x0000000f000a7c82 */ /* 0x000fe40008000000 */
[----:B------:R-:W-:Y:S01]  /*1440*/  HGMMA.64x128x16.F32.BF16 R88, gdesc[UR8].tnspA.tnspB, R88, UP0 ;  /* 0x61e00000085879f0 */ /* 0x000fe2000bf01858 */
[----:B------:R-:W-:Y:S01]  /*1450*/  UIADD3 UR8, UR14, 0x200, URZ ;  /* 0x000002000e087890 */ /* 0x000fe2000fffe03f */
[----:B------:R-:W-:-:S10]  /*1460*/  UMOV UR9, 0x40000040 ;  /* 0x4000004000097882 */ /* 0x000fd40000000000 */
[----:B------:R-:W-:Y:S01]  /*1470*/  HGMMA.64x128x16.F32.BF16 R24, gdesc[UR8].tnspA.tnspB, R24, UP0 ;  /* 0x61e00000081879f0 */ /* 0x000fe2000bf01818 */
        /* <DEDUP_REMOVED lines=23> */
[----:B------:R-:W-:Y:S03]  /*15f0*/  HGMMA.64x128x16.F32.BF16 R24, gdesc[UR8].tnspA.tnspB, R24, gsb0 ;  /* 0x61e00000081879f0 */ /* 0x000fe60008001818 */
[----:B------:R-:W-:Y:S02]  /*1600*/  WARPGROUP.DEPBAR.LE gsb0, 0x1 ;  /* 0x00008000000079c5 */ /* 0x000fe40000010100 */
[----:B------:R-:W-:Y:S05]  /*1610*/  @!P1 BRA `(.L_x_16) ;  /* 0x0000000000049947 */ /* 0x000fea0003800000 */
[----:B------:R-:W-:Y:S01]  /*1620*/  BPT.TRAP 0x1 ;  /* 0x000000040000795c */ /* 0x000fe20000300000 */
.L_x_16:
[----:B------:R-:W-:Y:S01]  /*1630*/  ULEA UR8, UR5, UR6, 0x3 ;  /* 0x0000000605087291 */ /* 0x000fe2000f8e183f */
[----:B------:R-:W-:-:S03]  /*1640*/  ISETP.GT.U32.AND P0, PT, R3, 0x1, PT ;  /* 0x000000010300780c */ /* 0x000fc60003f04070 */
[----:B------:R-:W-:-:S04]  /*1650*/  UIADD3 UR8, UR8, 0x38038, URZ ;  /* 0x0003803808087890 */ /* 0x000fc8000fffe03f */
[----:B------:R-:W-:-:S09]  /*1660*/  UPRMT UR8, URZ, 0x654, UR8 ;  /* 0x000006543f087896 */ /* 0x000fd20008000008 */
[----:B------:R-:W-:Y:S01]  /*1670*/  SYNCS.ARRIVE.TRANS64.RED.A1T0 RZ, [UR8], RZ ;  /* 0x000000ffffff79a7 */ /* 0x000fe20008100408 */
[----:B------:R-:W-:Y:S05]  /*1680*/  @P0 BRA `(.L_x_17) ;  /* 0x0000000000040947 */ /* 0x000fea0003800000 */
[----:B------:R-:W-:Y:S01]  /*1690*/  BPT.TRAP 0x1 ;  /* 0x000000040000795c */ /* 0x000fe20000300000 */
.L_x_17:
[----:B------:R-:W-:Y:S01]  /*16a0*/  UIADD3 UR4, UR4, 0x1, URZ ;  /* 0x0000000104047890 */ /* 0x000fe2000fffe03f */
[C---:B------:R-:W-:Y:S01]  /*16b0*/  ISETP.GT.AND P0, PT, R7.reuse, 0x1, PT ;  /* 0x000000010700780c */ /* 0x040fe20003f04270 */
[----:B------:R-:W-:Y:S01]  /*16c0*/  UIADD3 UR5, UR5, 0x1, URZ ;  /* 0x0000000105057890 */ /* 0x000fe2000fffe03f */
[----:B------:R-:W-:Y:S01]  /*16d0*/  VIADD R7, R7, 0xffffffff ;  /* 0xffffffff07077836 */ /* 0x000fe20000000000 */
[----:B------:R-:W-:Y:S02]  /*16e0*/  UISETP.NE.AND UP0, UPT, UR4, 0x7, UPT ;  /* 0x000000070400788c */ /* 0x000fe4000bf05270 */
[----:B------:R-:W-:Y:S02]  /*16f0*/  UISETP.NE.AND UP1, UPT, UR5, 0x7, UPT ;  /* 0x000000070500788c */ /* 0x000fe4000bf25270 */
[----:B------:R-:W-:Y:S02]  /*1700*/  USEL UR8, URZ, 0x1, UP0 ;  /* 0x000000013f087887 */ /* 0x000fe40008000000 */
[----:B------:R-:W-:-:S02]  /*1710*/  USEL UR4, UR4, URZ, UP0 ;  /* 0x0000003f04047287 */ /* 0x000fc40008000000 */
[----:B------:R-:W-:Y:S02]  /*1720*/  USEL UR5, UR5, URZ, UP1 ;  /* 0x0000003f05057287 */ /* 0x000fe40008800000 */
[----:B------:R-:W-:Y:S01]  /*1730*/  UPLOP3.LUT UP0, UPT, UPT, UPT, UPT, 0x80, 0x0 ;  /* 0x000000000000789c */ /* 0x000fe20003f0f070 */
[----:B------:R-:W-:Y:S01]  /*1740*/  LOP3.LUT R10, R10, UR8, RZ, 0x3c, !PT ;  /* 0x000000080a0a7c12 */ /* 0x000fe2000f8e3cff */
[----:B------:R-:W-:Y:S09]  /*1750*/  @P0 BRA `(.L_x_18) ;  /* 0xfffffff800f40947 */ /* 0x000ff2000383ffff */
.L_x_13:
[----:B------:R-:W2:Y:S01]  /*1760*/  LDC R7, c[0x0][0x290] ;  /* 0x0000a400ff077b82 */ /* 0x000ea20000000800 */
[----:B------:R-:W-:Y:S02]  /*1770*/  WARPGROUP.DEPBAR.LE gsb0, 0x0 ;  /* 0x00008000000079c5 */ /* 0x000fe40000010000 */
[----:B--2---:R-:W-:-:S13]  /*1780*/  ISETP.GE.AND P0, PT, R7, 0x1, PT ;  /* 0x000000010700780c */ /* 0x004fda0003f06270 */
[----:B------:R-:W-:Y:S05]  /*1790*/  @!P0 BRA `(.L_x_19) ;  /* 0x00000000004c8947 */ /* 0x000fea0003800000 */
[----:B------:R-:W-:-:S04]  /*17a0*/  LOP3.LUT R7, R3, 0x1, RZ, 0xfc, !PT ;  /* 0x0000000103077812 */ /* 0x000fc800078efcff */
[----:B------:R-:W-:-:S13]  /*17b0*/  ISETP.NE.AND P0, PT, R7, 0x3, PT ;  /* 0x000000030700780c */ /* 0x000fda0003f05270 */
[----:B------:R-:W-:Y:S05]  /*17c0*/  @!P0 BRA `(.L_x_20) ;  /* 0x0000000000048947 */ /* 0x000fea0003800000 */
[----:B------:R-:W-:Y:S01]  /*17d0*/  BPT.TRAP 0x1 ;  /* 0x000000040000795c */ /* 0x000fe20000300000 */
.L_x_20:
[----:B------:R-:W2:Y:S01]  /*17e0*/  S2R R10, SR_CgaCtaId ;  /* 0x00000000000a7919 */ /* 0x000ea20000008800 */
[----:B-1----:R-:W-:Y:S01]  /*17f0*/  IMAD.WIDE.U32 R8, R5, 0x24924925, RZ ;  /* 0x2492492505087825 */ /* 0x002fe200078e00ff */
[----:B------:R-:W-:-:S03]  /*1800*/  ISETP.GT.U32.AND P0, PT, R3, 0x1, PT ;  /* 0x000000010300780c */ /* 0x000fc60003f04070 */
[----:B------:R-:W-:-:S05]  /*1810*/  IMAD.IADD R7, R5, 0x1, -R9 ;  /* 0x0000000105077824 */ /* 0x000fca00078e0a09 */
[----:B------:R-:W-:-:S04]  /*1820*/  LEA.HI R7, R7, R9, RZ, 0x1f ;  /* 0x0000000907077211 */ /* 0x000fc800078ff8ff */
[----:B------:R-:W-:Y:S02]  /*1830*/  SHF.R.U32.HI R8, RZ, 0x2, R7 ;  /* 0x00000002ff087819 */ /* 0x000fe40000011607 */
[----:B------:R-:W-:-:S03]  /*1840*/  MOV R7, 0x400 ;  /* 0x0000040000077802 */ /* 0x000fc60000000f00 */
[----:B------:R-:W-:Y:S01]  /*1850*/  IMAD R8, R8, -0x7, R5 ;  /* 0xfffffff908087824 */ /* 0x000fe200078e0205 */
[----:B--2---:R-:W-:-:S05]  /*1860*/  LEA R7, R10, R7, 0x18 ;  /* 0x000000070a077211 */ /* 0x004fca00078ec0ff */
[----:B------:R-:W-:-:S04]  /*1870*/  IMAD R8, R8, 0x8, R7 ;  /* 0x0000000808087824 */ /* 0x000fc800078e0207 */
[----:B------:R-:W-:-:S05]  /*1880*/  VIADD R8, R8, 0x38038 ;  /* 0x0003803808087836 */ /* 0x000fca0000000000 */
[----:B------:R-:W-:-:S04]  /*1890*/  PRMT R8, RZ, 0x654, R8 ;  /* 0x00000654ff087816 */ /* 0x000fc80000000008 */
[----:B------:R2:W-:Y:S01]  /*18a0*/  SYNCS.ARRIVE.TRANS64.RED.A1T0 RZ, [R8+URZ], RZ ;  /* 0x000000ff08ff79a7 */ /* 0x0005e2000810043f */
[----:B------:R-:W-:Y:S05]  /*18b0*/  @P0 BRA `(.L_x_19) ;  /* 0x0000000000040947 */ /* 0x000fea0003800000 */
[----:B------:R-:W-:Y:S01]  /*18c0*/  BPT.TRAP 0x1 ;  /* 0x000000040000795c */ /* 0x000fe20000300000 */
.L_x_19:
[----:B-12---:R-:W1:Y:S01]  /*18d0*/  S2R R8, SR_TID.X ;  /* 0x0000000000087919 */ /* 0x006e620000002100 */
[----:B------:R-:W2:Y:S01]  /*18e0*/  LDC.64 R16, c[0x0][0x280] ;  /* 0x0000a000ff107b82 */ /* 0x000ea20000000a00 */
[----:B------:R-:W-:Y:S01]  /*18f0*/  IMAD.SHL.U32 R6, R6, 0x80, RZ ;  /* 0x0000008006067824 */ /* 0x000fe200078e00ff */
[----:B------:R-:W-:Y:S01]  /*1900*/  SHF.R.S32.HI R18, RZ, 0x1f, R4 ;  /* 0x0000001fff127819 */ /* 0x000fe20000011404 */
[----:B------:R-:W4:Y:S05]  /*1910*/  S2R R13, SR_CTAID.X ;  /* 0x00000000000d7919 */ /* 0x000f2a0000002500 */
[----:B------:R-:W0:Y:S01]  /*1920*/  LDC.64 R14, c[0x0][0x5d0] ;  /* 0x00017400ff0e7b82 */ /* 0x000e220000000a00 */
[----:B--2---:R-:W-:-:S02]  /*1930*/  ISETP.GE.AND P0, PT, R6, R17, PT ;  /* 0x000000110600720c */ /* 0x004fc40003f06270 */
[----:B-1----:R-:W-:-:S04]  /*1940*/  SHF.R.S32.HI R3, RZ, 0x1f, R8 ;  /* 0x0000001fff037819 */ /* 0x002fc80000011408 */
[----:B------:R-:W-:-:S04]  /*1950*/  LEA.HI R3, R3, R8, RZ, 0x7 ;  /* 0x0000000803037211 */ /* 0x000fc800078f38ff */
[----:B------:R-:W-:-:S05]  /*1960*/  LOP3.LUT R3, R3, 0xffffff80, RZ, 0xc0, !PT ;  /* 0xffffff8003037812 */ /* 0x000fca00078ec0ff */
[----:B------:R-:W-:-:S05]  /*1970*/  IMAD.IADD R3, R8, 0x1, -R3 ;  /* 0x0000000108037824 */ /* 0x000fca00078e0a03 */
[----:B------:R-:W-:-:S04]  /*1980*/  SHF.R.S32.HI R10, RZ, 0x1f, R3 ;  /* 0x0000001fff0a7819 */ /* 0x000fc80000011403 */
[----:B------:R-:W-:-:S04]  /*1990*/  LEA.HI R5, R10, R3, RZ, 0x2 ;  /* 0x000000030a057211 */ /* 0x000fc800078f10ff */
[--C-:B------:R-:W-:Y:S02]  /*19a0*/  SHF.R.S32.HI R8, RZ, 0x2, R5.reuse ;  /* 0x00000002ff087819 */ /* 0x100fe40000011405 */
[----:B------:R-:W-:-:S04]  /*19b0*/  SHF.R.S32.HI R7, RZ, 0x1f, R5 ;  /* 0x0000001fff077819 */ /* 0x000fc80000011405 */
[----:B------:R-:W-:-:S04]  /*19c0*/  LEA.HI R7, R7, R8, RZ, 0x3 ;  /* 0x0000000807077211 */ /* 0x000fc800078f18ff */
[----:B------:R-:W-:-:S05]  /*19d0*/  LOP3.LUT R7, R7, 0xfffffff8, RZ, 0xc0, !PT ;  /* 0xfffffff807077812 */ /* 0x000fca00078ec0ff */
[----:B------:R-:W-:Y:S01]  /*19e0*/  IMAD.IADD R8, R8, 0x1, -R7 ;  /* 0x0000000108087824 */ /* 0x000fe200078e0a07 */
[----:B------:R-:W-:Y:S02]  /*19f0*/  LEA.HI R7, R10, R3, RZ, 0x5 ;  /* 0x000000030a077211 */ /* 0x000fe400078f28ff */
[----:B------:R-:W-:Y:S01]  /*1a00*/  LOP3.LUT R10, R5, 0xfffffffc, RZ, 0xc0, !PT ;  /* 0xfffffffc050a7812 */ /* 0x000fe200078ec0ff */
[----:B----4-:R-:W-:Y:S01]  /*1a10*/  IMAD.SHL.U32 R5, R13, 0x80, RZ ;  /* 0x000000800d057824 */ /* 0x010fe200078e00ff */
[----:B------:R-:W-:Y:S02]  /*1a20*/  SHF.R.S32.HI R9, RZ, 0x1f, R8 ;  /* 0x0000001fff097819 */ /* 0x000fe40000011408 */
[----:B------:R-:W-:Y:S01]  /*1a30*/  SHF.R.S32.HI R7, RZ, 0x5, R7 ;  /* 0x00000005ff077819 */ /* 0x000fe20000011407 */
[----:B------:R-:W-:Y:S01]  /*1a40*/  IMAD.IADD R22, R3, 0x1, -R10 ;  /* 0x0000000103167824 */ /* 0x000fe200078e0a0a */
[----:B------:R-:W-:Y:S02]  /*1a50*/  ISETP.GE.OR P0, PT, R5, R16, P0 ;  /* 0x000000100500720c */ /* 0x000fe40000706670 */
[----:B------:R-:W-:Y:S01]  /*1a60*/  SHF.R.S32.HI R3, RZ, 0x1f, R6 ;  /* 0x0000001fff037819 */ /* 0x000fe20000011406 */
[----:B------:R-:W-:-:S04]  /*1a70*/  IMAD.WIDE R10, R7, 0x10, R8 ;  /* 0x00000010070a7825 */ /* 0x000fc800078e0208 */
[----:B------:R-:W-:Y:S02]  /*1a80*/  IMAD.SHL.U32 R12, R22, 0x2, RZ ;  /* 0x00000002160c7824 */ /* 0x000fe400078e00ff */
[----:B------:R-:W-:-:S03]  /*1a90*/  IMAD.WIDE R10, R13, 0x80, R10 ;  /* 0x000000800d0a7825 */ /* 0x000fc600078e020a */
[--C-:B------:R-:W-:Y:S01]  /*1aa0*/  SHF.R.S32.HI R13, RZ, 0x1f, R12.reuse ;  /* 0x0000001fff0d7819 */ /* 0x100fe2000001140c */
[-C--:B0-----:R-:W-:Y:S02]  /*1ab0*/  IMAD R19, R11, R14.reuse, RZ ;  /* 0x0000000e0b137224 */ /* 0x081fe400078e02ff */
[----:B------:R-:W-:Y:S01]  /*1ac0*/  IMAD.WIDE.U32 R20, R10, R14, R12 ;  /* 0x0000000e0a147225 */ /* 0x000fe200078e000c */
[----:B------:R-:W-:Y:S06]  /*1ad0*/  @P0 EXIT ;  /* 0x000000000000094d */ /* 0x000fec0003800000 */
[----:B------:R-:W-:Y:S01]  /*1ae0*/  ULDC.64 UR6, c[0x0][0x288] ;  /* 0x0000a20000067ab9 */ /* 0x000fe20000000a00 */
[----:B------:R-:W-:Y:S01]  /*1af0*/  IMAD R19, R10, R15, R19 ;  /* 0x0000000f0a137224 */ /* 0x000fe200078e0213 */
[----:B------:R-:W-:Y:S01]  /*1b00*/  ISETP.GE.AND P0, PT, R23, UR6, PT ;  /* 0x0000000617007c0c */ /* 0x000fe2000bf06270 */
[----:B------:R-:W-:Y:S01]  /*1b10*/  ULDC.64 UR4, c[0x0][0x5e0] ;  /* 0x0001780000047ab9 */ /* 0x000fe20000000a00 */
[----:B------:R-:W-:Y:S01]  /*1b20*/  IADD3 R20, P1, R6, R20, RZ ;  /* 0x0000001406147210 */ /* 0x000fe20007f3e0ff */
[----:B------:R-:W-:Y:S01]  /*1b30*/  IMAD R5, R7, -0x10, -R5 ;  /* 0xfffffff007057824 */ /* 0x000fe200078e0a05 */
[----:B------:R-:W-:Y:S01]  /*1b40*/  ISETP.GE.OR P0, PT, R4, UR7, P0 ;  /* 0x0000000704007c0c */ /* 0x000fe20008706670 */
[----:B------:R-:W-:Y:S01]  /*1b50*/  IMAD R9, R18, UR4, RZ ;  /* 0x0000000412097c24 */ /* 0x000fe2000f8e02ff */
[----:B------:R-:W-:Y:S01]  /*1b60*/  IADD3.X R21, R3, R21, R19, P1, !PT ;  /* 0x0000001503157210 */ /* 0x000fe20000ffe413 */
[----:B------:R-:W-:Y:S01]  /*1b70*/  ULDC.64 UR6, c[0x0][0x5d8] ;  /* 0x0001760000067ab9 */ /* 0x000fe20000000a00 */
[----:B------:R-:W-:Y:S01]  /*1b80*/  SHF.R.S32.HI R19, RZ, 0x1f, R23 ;  /* 0x0000001fff137819 */ /* 0x000fe20000011417 */
[C---:B------:R-:W-:Y:S01]  /*1b90*/  IMAD R9, R4.reuse, UR5, R9 ;  /* 0x0000000504097c24 */ /* 0x040fe2000f8e0209 */
[----:B------:R-:W-:Y:S01]  /*1ba0*/  IADD3 R5, R5, R16, -R8 ;  /* 0x0000001005057210 */ /* 0x000fe20007ffe808 */
[----:B------:R-:W-:-:S04]  /*1bb0*/  IMAD.WIDE.U32 R20, R4, UR4, R20 ;  /* 0x0000000404147c25 */ /* 0x000fc8000f8e0014 */
[----:B------:R-:W-:Y:S02]  /*1bc0*/  IMAD R8, R19, UR6, RZ ;  /* 0x0000000613087c24 */ /* 0x000fe4000f8e02ff */
[----:B------:R-:W-:Y:S02]  /*1bd0*/  IMAD R7, R22, -0x2, R17 ;  /* 0xfffffffe16077824 */ /* 0x000fe400078e0211 */
[----:B------:R-:W-:Y:S01]  /*1be0*/  IMAD.IADD R155, R21, 0x1, R9 ;  /* 0x00000001159b7824 */ /* 0x000fe200078e0209 */
[----:B------:R-:W-:Y:S06]  /*1bf0*/  @P0 EXIT ;  /* 0x000000000000094d */ /* 0x000fec0003800000 */
[----:B---3-5:R-:W-:Y:S01]  /*1c00*/  FSETP.NEU.AND P1, PT, R2, RZ, PT ;  /* 0x000000ff0200720b */ /* 0x028fe20003f2d000 */
[----:B------:R-:W-:Y:S01]  /*1c10*/  IMAD.IADD R7, R7, 0x1, -R6 ;  /* 0x0000000107077824 */ /* 0x000fe200078e0a06 */
[----:B------:R-:W-:Y:S01]  /*1c20*/  ULDC.64 UR4, c[0x0][0x5b8] ;  /* 0x00016e0000047ab9 */ /* 0x000fe20000000a00 */
[----:B------:R-:W-:Y:S01]  /*1c30*/  IMAD.MOV.U32 R154, RZ, RZ, R20 ;  /* 0x000000ffff9a7224 */ /* 0x000fe200078e0014 */
[C-C-:B------:R-:W-:Y:S01]  /*1c40*/  SHF.L.U64.HI R160, R14.reuse, 0x3, R15.reuse ;  /* 0x000000030ea07819 */ /* 0x140fe2000001020f */
[----:B------:R-:W-:Y:S01]  /*1c50*/  IMAD R16, R19, UR4, RZ ;  /* 0x0000000413107c24 */ /* 0x000fe2000f8e02ff */
[----:B------:R-:W-:Y:S01]  /*1c60*/  ISETP.GT.AND P5, PT, R7, RZ, PT ;  /* 0x000000ff0700720c */ /* 0x000fe20003fa4270 */
[C---:B------:R-:W-:Y:S01]  /*1c70*/  IMAD R153, R23.reuse, UR7, R8 ;  /* 0x0000000717997c24 */ /* 0x040fe2000f8e0208 */
[----:B------:R-:W-:Y:S01]  /*1c80*/  SHF.L.U64.HI R8, R14, 0x6, R15 ;  /* 0x000000060e087819 */ /* 0x000fe2000001020f */
[----:B------:R-:W-:Y:S01]  /*1c90*/  IMAD.WIDE.U32 R154, R23, UR6, R154 ;  /* 0x00000006179a7c25 */ /* 0x000fe2000f8e009a */
[----:B------:R-:W-:-:S03]  /*1ca0*/  ISETP.GT.AND P0, PT, R5, RZ, P5 ;  /* 0x000000ff0500720c */ /* 0x000fc60002f04270 */
[----:B------:R-:W-:Y:S02]  /*1cb0*/  IMAD R21, R23, UR5, R16 ;  /* 0x0000000517157c24 */ /* 0x000fe4000f8e0210 */
[C---:B------:R-:W-:Y:S02]  /*1cc0*/  IMAD.SHL.U32 R159, R14.reuse, 0x8, RZ ;  /* 0x000000080e9f7824 */ /* 0x040fe400078e00ff */
[----:B------:R-:W-:Y:S02]  /*1cd0*/  IMAD.SHL.U32 R9, R14, 0x40, RZ ;  /* 0x000000400e097824 */ /* 0x000fe400078e00ff */
[----:B------:R-:W-:Y:S01]  /*1ce0*/  IMAD.IADD R153, R155, 0x1, R153 ;  /* 0x000000019b997824 */ /* 0x000fe200078e0299 */
[----:B------:R-:W-:Y:S06]  /*1cf0*/  @!P1 BRA `(.L_x_21) ;  /* 0x0000006800489947 */ /* 0x000fec0003800000 */
[----:B------:R-:W-:Y:S01]  /*1d00*/  IADD3 R14, P1, R6, R12, RZ ;  /* 0x0000000c060e7210 */ /* 0x000fe20007f3e0ff */
[----:B------:R-:W-:Y:S01]  /*1d10*/  ULDC.64 UR6, c[0x0][0x5c0] ;  /* 0x0001700000067ab9 */ /* 0x000fe20000000a00 */
[----:B------:R-:W-:Y:S01]  /*1d20*/  ULDC.64 UR8, c[0x0][0x5b0] ;  /* 0x00016c0000087ab9 */ /* 0x000fe20000000a00 */
[----:B------:R-:W-:Y:S01]  /*1d30*/  IMAD R17, R18, UR6, RZ ;  /* 0x0000000612117c24 */ /* 0x000fe2000f8e02ff */
[----:B------:R-:W-:Y:S01]  /*1d40*/  ULDC.64 UR10, c[0x0][0x5a8] ;  /* 0x00016a00000a7ab9 */ /* 0x000fe20000000a00 */
[----:B------:R-:W-:Y:S02]  /*1d50*/  IMAD.X R15, R3, 0x1, R13, P1 ;  /* 0x00000001030f7824 */ /* 0x000fe400008e060d */
[C---:B------:R-:W-:Y:S02]  /*1d60*/  IMAD R158, R4.reuse, UR7, R17 ;  /* 0x00000007049e7c24 */ /* 0x040fe4000f8e0211 */
[----:B------:R-:W-:-:S04]  /*1d70*/  IMAD.WIDE.U32 R14, R4, UR6, R14 ;  /* 0x00000006040e7c25 */ /* 0x000fc8000f8e000e */
[----:B------:R-:W-:Y:S02]  /*1d80*/  IMAD.IADD R15, R15, 0x1, R158 ;  /* 0x000000010f0f7824 */ /* 0x000fe400078e029e */
[----:B------:R-:W-:Y:S02]  /*1d90*/  IMAD R163, R11, UR8, RZ ;  /* 0x000000080ba37c24 */ /* 0x000fe4000f8e02ff */
[----:B------:R-:W-:-:S04]  /*1da0*/  IMAD.WIDE.U32 R14, R23, UR4, R14 ;  /* 0x00000004170e7c25 */ /* 0x000fc8000f8e000e */
[----:B------:R-:W-:Y:S02]  /*1db0*/  IMAD.IADD R17, R21, 0x1, R15 ;  /* 0x0000000115117824 */ /* 0x000fe400078e020f */
[----:B------:R-:W-:Y:S02]  /*1dc0*/  IMAD.MOV.U32 R16, RZ, RZ, R14 ;  /* 0x000000ffff107224 */ /* 0x000fe400078e000e */
[C---:B------:R-:W-:Y:S02]  /*1dd0*/  IMAD R163, R10.reuse, UR9, R163 ;  /* 0x000000090aa37c24 */ /* 0x040fe4000f8e02a3 */
[----:B------:R-:W-:-:S04]  /*1de0*/  IMAD.WIDE.U32 R18, R10, UR8, R16 ;  /* 0x000000080a127c25 */ /* 0x000fc8000f8e0010 */
[----:B------:R-:W-:Y:S01]  /*1df0*/  IMAD.IADD R19, R19, 0x1, R163 ;  /* 0x0000000113137824 */ /* 0x000fe200078e02a3 */
[----:B------:R-:W-:-:S04]  /*1e00*/  LEA R156, P1, R18, UR10, 0x1 ;  /* 0x0000000a129c7c11 */ /* 0x000fc8000f8208ff */
[----:B------:R-:W-:-:S05]  /*1e10*/  LEA.HI.X R157, R18, UR11, R19, 0x1, P1 ;  /* 0x0000000b129d7c11 */ /* 0x000fca00088f0c13 */
[----:B------:R-:W2:Y:S01]  /*1e20*/  @P0 LDG.E.LTC128B.U16 R161, desc[UR12][R156.64] ;  /* 0x0000000c9ca10981 */ /* 0x000ea2000c1e1520 */
[----:B------:R-:W-:Y:S01]  /*1e30*/  IMAD.WIDE.U32 R18, R23, UR4, RZ ;  /* 0x0000000417127c25 */ /* 0x000fe2000f8e00ff */
[----:B------:R-:W-:Y:S01]  /*1e40*/  ULDC.64 UR4, c[0x0][0x5c8] ;  /* 0x0001720000047ab9 */ /* 0x000fe20000000a00 */
[----:B------:R-:W-:Y:S01]  /*1e50*/  ISETP.GT.AND P4, PT, R7, 0x1, PT ;  /* 0x000000010700780c */ /* 0x000fe20003f84270 */
[----:B------:R-:W-:Y:S01]  /*1e60*/  BSSY B0, `(.L_x_22) ;  /* 0x0000017000007945 */ /* 0x000fe20003800000 */
[----:B------:R-:W-:Y:S02]  /*1e70*/  IMAD.IADD R21, R19, 0x1, R21 ;  /* 0x0000000113157824 */ /* 0x000fe400078e0215 */
[----:B------:R-:W-:-:S04]  /*1e80*/  IMAD.MOV.U32 R20, RZ, RZ, R18 ;  /* 0x000000ffff147224 */ /* 0x000fc800078e0012 */
[----:B------:R-:W-:-:S04]  /*1e90*/  IMAD.WIDE.U32 R22, R10, UR8, R20 ;  /* 0x000000080a167c25 */ /* 0x000fc8000f8e0014 */
[----:B------:R-:W-:Y:S02]  /*1ea0*/  IMAD.IADD R23, R163, 0x1, R23 ;  /* 0x00000001a3177824 */ /* 0x000fe400078e0217 */
[----:B------:R-:W-:-:S04]  /*1eb0*/  IMAD.WIDE.U32 R22, R4, UR6, R22 ;  /* 0x0000000604167c25 */ /* 0x000fc8000f8e0016 */
[----:B------:R-:W-:Y:S02]  /*1ec0*/  IMAD.IADD R23, R158, 0x1, R23 ;  /* 0x000000019e177824 */ /* 0x000fe400078e0217 */
[----:B--2---:R-:W-:-:S04]  /*1ed0*/  IMAD.U32 R155, R161, 0x10000, RZ ;  /* 0x00010000a19b7824 */ /* 0x004fc800078e00ff */
[----:B------:R-:W-:Y:S01]  /*1ee0*/  FMUL R165, R155, R2 ;  /* 0x000000029ba57220 */ /* 0x000fe20000400000 */
[----:B------:R-:W-:Y:S02]  /*1ef0*/  IADD3 R155, P2, P3, R6, R22, R12 ;  /* 0x00000016069b7210 */ /* 0x000fe40007b5e00c */
[----:B------:R-:W-:Y:S01]  /*1f00*/  LEA R22, P1, R154, UR4, 0x1 ;  /* 0x000000049a167c11 */ /* 0x000fe2000f8208ff */
[----:B------:R-:W-:Y:S01]  /*1f10*/  FFMA R165, R88, R0, R165 ;  /* 0x0000000058a57223 */ /* 0x000fe200000000a5 */
[----:B------:R-:W-:Y:S02]  /*1f20*/  IADD3.X R156, R3, R23, R13, P2, P3 ;  /* 0x00000017039c7210 */ /* 0x000fe400017e640d */
[----:B------:R-:W-:Y:S02]  /*1f30*/  LEA.HI.X R23, R154, UR5, R153, 0x1, P1 ;  /* 0x000000059a177c11 */ /* 0x000fe400088f0c99 */
[----:B------:R-:W-:Y:S02]  /*1f40*/  F2FP.BF16.F32.PACK_AB R165, RZ, R165 ;  /* 0x000000a5ffa5723e */ /* 0x000fe400000010ff */
[----:B------:R-:W-:-:S02]  /*1f50*/  ISETP.GT.AND P1, PT, R5, RZ, P4 ;  /* 0x000000ff0500720c */ /* 0x000fc40002724270 */
[C---:B------:R-:W-:Y:S01]  /*1f60*/  LEA R152, P2, R155.reuse, UR10, 0x1 ;  /* 0x0000000a9b987c11 */ /* 0x040fe2000f8408ff */
[----:B------:R0:W-:Y:S01]  /*1f70*/  @P0 STG.E.U16 desc[UR12][R22.64], R165 ;  /* 0x000000a516000986 */ /* 0x0001e2000c10150c */
[----:B------:R-:W-:Y:S02]  /*1f80*/  LOP3.LUT R88, R88, 0xfffffffd, RZ, 0xc0, !PT ;  /* 0xfffffffd58587812 */ /* 0x000fe400078ec0ff */
[----:B------:R-:W-:Y:S02]  /*1f90*/  LEA.HI.X R153, R155, UR11, R156, 0x1, P2 ;  /* 0x0000000b9b997c11 */ /* 0x000fe400090f0c9c */
[----:B------:R-:W-:-:S05]  /*1fa0*/  @P4 LOP3.LUT R88, R88, 0x2, RZ, 0xfc, !PT ;  /* 0x0000000258584812 */ /* 0x000fca00078efcff */
[----:B------:R-:W-:Y:S05]  /*1fb0*/  @!P1 BRA `(.L_x_23) ;  /* 0x0000000000049947 */ /* 0x000fea0003800000 */
[----:B------:R1:W5:Y:S02]  /*1fc0*/  LDG.E.LTC128B.U16 R161, desc[UR12][R152.64+0x2] ;  /* 0x0000020c98a17981 */ /* 0x000364000c1e1520 */
.L_x_23:
[----:B------:R-:W-:Y:S05]  /*1fd0*/  BSYNC B0 ;  /* 0x0000000000007941 */ /* 0x000fea0003800000 */
.L_x_22:
[----:B------:R-:W-:Y:S01]  /*1fe0*/  USHF.L.U32 UR4, UR8, 0x3, URZ ;  /* 0x0000000308047899 */ /* 0x000fe2000800063f */
[----:B-----5:R-:W-:Y:S01]  /*1ff0*/  IMAD.U32 R157, R161, 0x10000, RZ ;  /* 0x00010000a19d7824 */ /* 0x020fe200078e00ff */
[----:B------:R-:W-:Y:S01]  /*2000*/  USHF.L.U64.HI UR5, UR8, 0x3, UR9 ;  /* 0x0000000308057899 */ /* 0x000fe20008010209 */
[----:B------:R-:W-:Y:S02]  /*2010*/  ISETP.GT.AND P0, PT, R5, 0x8, P5 ;  /* 0x000000080500780c */ /* 0x000fe40002f04270 */
[----:B------:R-:W-:Y:S01]  /*2020*/  FMUL R162, R157, R2 ;  /* 0x000000029da27220 */ /* 0x000fe20000400000 */
[----:B------:R-:W-:Y:S02]  /*2030*/  IMAD.U32 R154, RZ, RZ, UR4 ;  /* 0x00000004ff9a7e24 */ /* 0x000fe4000f8e00ff */
[----:B------:R-:W-:Y:S02]  /*2040*/  IMAD.U32 R155, RZ, RZ, UR5 ;  /* 0x00000005ff9b7e24 */ /* 0x000fe4000f8e00ff */
[----:B------:R-:W-:Y:S01]  /*2050*/  FFMA R164, R89, R0, R162 ;  /* 0x0000000059a47223 */ /* 0x000fe200000000a2 */
[----:B------:R-:W-:-:S04]  /*2060*/  IMAD.WIDE.U32 R156, R10, UR8, R154 ;  /* 0x000000080a9c7c25 */ /* 0x000fc8000f8e009a */
[----:B------:R-:W-:Y:S01]  /*2070*/  IMAD.IADD R89, R163, 0x1, R157 ;  /* 0x00000001a3597824 */ /* 0x000fe200078e029d */
[----:B------:R-:W-:Y:S02]  /*2080*/  IADD3 R162, P2, R14, R156, RZ ;  /* 0x0000009c0ea27210 */ /* 0x000fe40007f5e0ff */
[----:B------:R-:W-:-:S03]  /*2090*/  F2FP.BF16.F32.PACK_AB R163, RZ, R164 ;  /* 0x000000a4ffa3723e */ /* 0x000fc600000010ff */
[----:B------:R-:W-:Y:S01]  /*20a0*/  IMAD.X R157, R89, 0x1, R17, P2 ;  /* 0x00000001599d7824 */ /* 0x000fe200010e0611 */
[C---:B------:R-:W-:Y:S01]  /*20b0*/  LEA R164, P2, R162.reuse, UR10, 0x1 ;  /* 0x0000000aa2a47c11 */ /* 0x040fe2000f8408ff */
[----:B------:R2:W-:Y:S03]  /*20c0*/  @P1 STG.E.U16 desc[UR12][R22.64+0x2], R163 ;  /* 0x000002a316001986 */ /* 0x0005e6000c10150c */
[----:B0-----:R-:W-:-:S05]  /*20d0*/  LEA.HI.X R165, R162, UR11, R157, 0x1, P2 ;  /* 0x0000000ba2a57c11 */ /* 0x001fca00090f0c9d */
[----:B------:R0:W3:Y:S01]  /*20e0*/  @P0 LDG.E.LTC128B.U16 R161, desc[UR12][R164.64] ;  /* 0x0000000ca4a10981 */ /* 0x0000e2000c1e1520 */
[----:B------:R-:W-:Y:S01]  /*20f0*/  IADD3 R156, P1, R18, R156, RZ ;  /* 0x0000009c129c7210 */ /* 0x000fe20007f3e0ff */
[----:B------:R-:W-:Y:S04]  /*2100*/  BSSY B0, `(.L_x_24) ;  /* 0x0000014000007945 */ /* 0x000fe80003800000 */
[----:B------:R-:W-:Y:S02]  /*2110*/  IMAD.X R157, R89, 0x1, R21, P1 ;  /* 0x00000001599d7824 */ /* 0x000fe400008e0615 */
[----:B------:R-:W-:-:S04]  /*2120*/  IMAD.WIDE.U32 R156, R4, UR6, R156 ;  /* 0x00000006049c7c25 */ /* 0x000fc8000f8e009c */
[----:B0-----:R-:W-:Y:S01]  /*2130*/  IMAD.IADD R164, R158, 0x1, R157 ;  /* 0x000000019ea47824 */ /* 0x001fe200078e029d */
[----:B------:R-:W-:-:S04]  /*2140*/  IADD3 R157, P2, P3, R6, R156, R12 ;  /* 0x0000009c069d7210 */ /* 0x000fc80007b5e00c */
[----:B------:R-:W-:Y:S02]  /*2150*/  IADD3.X R164, R3, R164, R13, P2, P3 ;  /* 0x000000a403a47210 */ /* 0x000fe400017e640d */
[----:B------:R-:W-:Y:S02]  /*2160*/  ISETP.GT.AND P2, PT, R5, 0x8, P4 ;  /* 0x000000080500780c */ /* 0x000fe40002744270 */
[----:B------:R-:W-:-:S04]  /*2170*/  LEA R156, P3, R157, UR10, 0x1 ;  /* 0x0000000a9d9c7c11 */ /* 0x000fc8000f8608ff */
[----:B------:R-:W-:Y:S01]  /*2180*/  LEA.HI.X R157, R157, UR11, R164, 0x1, P3 ;  /* 0x0000000b9d9d7c11 */ /* 0x000fe200098f0ca4 */
[----:B---3--:R-:W-:-:S04]  /*2190*/  IMAD.U32 R89, R161, 0x10000, RZ ;  /* 0x00010000a1597824 */ /* 0x008fc800078e00ff */
[----:B------:R-:W-:Y:S01]  /*21a0*/  FMUL R162, R89, R2 ;  /* 0x0000000259a27220 */ /* 0x000fe20000400000 */
[C---:B------:R-:W-:Y:S01]  /*21b0*/  IMAD.SHL.U32 R89, R159.reuse, 0x2, RZ ;  /* 0x000000029f597824 */ /* 0x040fe200078e00ff */
[----:B------:R-:W-:Y:S02]  /*21c0*/  SHF.L.U64.HI R159, R159, 0x1, R160 ;  /* 0x000000019f9f7819 */ /* 0x000fe400000102a0 */
[----:B------:R-:W-:Y:S02]  /*21d0*/  FFMA R90, R90, R0, R162 ;  /* 0x000000005a5a7223 */ /* 0x000fe400000000a2 */
[----:B------:R-:W-:-:S03]  /*21e0*/  IADD3 R162, P1, R89, R22, RZ ;  /* 0x0000001659a27210 */ /* 0x000fc60007f3e0ff */
[----:B------:R-:W-:Y:S02]  /*21f0*/  F2FP.BF16.F32.PACK_AB R90, RZ, R90 ;  /* 0x0000005aff5a723e */ /* 0x000fe400000010ff */
[----:B--2---:R-:W-:-:S05]  /*2200*/  IMAD.X R163, R159, 0x1, R23, P1 ;  /* 0x000000019fa37824 */ /* 0x004fca00008e0617 */
[----:B------:R0:W-:Y:S01]  /*2210*/  @P0 STG.E.U16 desc[UR12][R162.64], R90 ;  /* 0x0000005aa2000986 */ /* 0x0001e2000c10150c */
[----:B------:R-:W-:Y:S05]  /*2220*/  @!P2 BRA `(.L_x_25) ;  /* 0x000000000004a947 */ /* 0x000fea0003800000 */
[----:B------:R2:W5:Y:S02]  /*2230*/  LDG.E.LTC128B.U16 R161, desc[UR12][R156.64+0x2] ;  /* 0x0000020c9ca17981 */ /* 0x000564000c1e1520 */
.L_x_25:
[----:B------:R-:W-:Y:S05]  /*2240*/  BSYNC B0 ;  /* 0x0000000000007941 */ /* 0x000fea0003800000 */
.L_x_24:
[----:B-----5:R-:W-:Y:S01]  /*2250*/  IMAD.U32 R165, R161, 0x10000, RZ ;  /* 0x00010000a1a57824 */ /* 0x020fe200078e00ff */
[----:B------:R-:W-:Y:S01]  /*2260*/  ISETP.GT.AND P4, PT, R7, 0x8, PT ;  /* 0x000000080700780c */ /* 0x000fe20003f84270 */
[----:B------:R-:W-:Y:S01]  /*2270*/  BSSY B0, `(.L_x_26) ;  /* 0x000000d000007945 */ /* 0x000fe20003800000 */
[----:B------:R-:W-:Y:S01]  /*2280*/  LOP3.LUT R88, R88, 0xfffffffb, RZ, 0xc0, !PT ;  /* 0xfffffffb58587812 */ /* 0x000fe200078ec0ff */
[----:B0-----:R-:W-:Y:S01]  /*2290*/  FMUL R90, R165, R2 ;  /* 0x00000002a55a7220 */ /* 0x001fe20000400000 */
[----:B------:R-:W-:-:S03]  /*22a0*/  ISETP.GT.AND P0, PT, R5, RZ, P4 ;  /* 0x000000ff0500720c */ /* 0x000fc60002704270 */
[----:B------:R-:W-:Y:S01]  /*22b0*/  FFMA R90, R91, R0, R90 ;  /* 0x000000005b5a7223 */ /* 0x000fe2000000005a */
[----:B------:R-:W-:-:S04]  /*22c0*/  @P2 IMAD.MOV.U32 R91, RZ, RZ, R163 ;  /* 0x000000ffff5b2224 */ /* 0x000fc800078e00a3 */
[----:B------:R-:W-:Y:S02]  /*22d0*/  F2FP.BF16.F32.PACK_AB R90, RZ, R90 ;  /* 0x0000005aff5a723e */ /* 0x000fe400000010ff */
[----:B------:R-:W-:Y:S02]  /*22e0*/  @P4 LOP3.LUT R88, R88, 0x4, RZ, 0xfc, !PT ;  /* 0x0000000458584812 */ /* 0x000fe400078efcff */
[----:B------:R-:W-:Y:S01]  /*22f0*/  PRMT R160, R90, 0x7610, R160 ;  /* 0x000076105aa07816 */ /* 0x000fe200000000a0 */
[----:B------:R-:W-:-:S05]  /*2300*/  @P2 IMAD.MOV.U32 R90, RZ, RZ, R162 ;  /* 0x000000ffff5a2224 */ /* 0x000fca00078e00a2 */
[----:B------:R0:W-:Y:S01]  /*2310*/  @P2 STG.E.U16 desc[UR12][R90.64+0x2], R160 ;  /* 0x000002a05a002986 */ /* 0x0001e2000c10150c */
[----:B------:R-:W-:Y:S05]  /*2320*/  @!P0 BRA `(.L_x_27) ;  /* 0x0000000000048947 */ /* 0x000fea0003800000 */
[----:B------:R3:W5:Y:S02]  /*2330*/  LDG.E.LTC128B.U16 R161, desc[UR12][R152.64+0x10] ;  /* 0x0000100c98a17981 */ /* 0x000764000c1e1520 */
.L_x_27:
[----:B------:R-:W-:Y:S05]  /*2340*/  BSYNC B0 ;  /* 0x0000000000007941 */ /* 0x000fea0003800000 */
.L_x_26:
[----:B0----5:R-:W-:Y:S01]  /*2350*/  IMAD.U32 R91, R161, 0x10000, RZ ;  /* 0x00010000a15b7824 */ /* 0x021fe200078e00ff */
[----:B------:R-:W-:Y:S01]  /*2360*/  ISETP.GT.AND P3, PT, R7, 0x9, PT ;  /* 0x000000090700780c */ /* 0x000fe20003f64270 */
[----:B------:R-:W-:Y:S01]  /*2370*/  BSSY B0, `(.L_x_28) ;  /* 0x000000b000007945 */ /* 0x000fe20003800000 */
[----:B------:R-:W-:Y:S01]  /*2380*/  LOP3.LUT R88, R88, 0xfffffff7, RZ, 0xc0, !PT ;  /* 0xfffffff758587812 */ /* 0x000fe200078ec0ff */
[----:B------:R-:W-:Y:S01]  /*2390*/  FMUL R91, R91, R2 ;  /* 0x000000025b5b7220 */ /* 0x000fe20000400000 */
[----:B------:R-:W-:Y:S02]  /*23a0*/  ISETP.GT.AND P1, PT, R5, RZ, P3 ;  /* 0x000000ff0500720c */ /* 0x000fe40001f24270 */
[----:B------:R-:W-:Y:S01]  /*23b0*/  PRMT R90, R161, 0x7610, R90 ;  /* 0x00007610a15a7816 */ /* 0x000fe2000000005a */
[----:B------:R-:W-:-:S05]  /*23c0*/  FFMA R91, R92, R0, R91 ;  /* 0x000000005c5b7223 */ /* 0x000fca000000005b */
[----:B------:R-:W-:Y:S02]  /*23d0*/  F2FP.BF16.F32.PACK_AB R91, RZ, R91 ;  /* 0x0000005bff5b723e */ /* 0x000fe400000010ff */
[----:B------:R-:W-:-:S03]  /*23e0*/  @P3 LOP3.LUT R88, R88, 0x8, RZ, 0xfc, !PT ;  /* 0x0000000858583812 */ /* 0x000fc600078efcff */
[----:B------:R0:W-:Y:S01]  /*23f0*/  @P0 STG.E.U16 desc[UR12][R22.64+0x10], R91 ;  /* 0x0000105b16000986 */ /* 0x0001e2000c10150c */
[----:B------:R-:W-:Y:S05]  /*2400*/  @!P1 BRA `(.L_x_29) ;  /* 0x0000000000049947 */ /* 0x000fea0003800000 */
[----:B------:R4:W5:Y:S02]  /*2410*/  LDG.E.LTC128B.U16 R90, desc[UR12][R152.64+0x12] ;  /* 0x0000120c985a7981 */ /* 0x000964000c1e1520 */
.L_x_29:
[----:B------:R-:W-:Y:S05]  /*2420*/  BSYNC B0 ;  /* 0x0000000000007941 */ /* 0x000fea0003800000 */
.L_x_28:
[----:B0----5:R-:W-:Y:S01]  /*2430*/  IMAD.U32 R91, R90, 0x10000, RZ ;  /* 0x000100005a5b7824 */ /* 0x021fe200078e00ff */
[----:B------:R-:W-:Y:S03]  /*2440*/  BSSY B0, `(.L_x_30) ;  /* 0x000000e000007945 */ /* 0x000fe60003800000 */
[----:B------:R-:W-:Y:S01]  /*2450*/  FMUL R92, R91, R2 ;  /* 0x000000025b5c7220 */ /* 0x000fe20000400000 */
[----:B------:R-:W-:-:S03]  /*2460*/  IADD3 R91, P0, R10, 0x40, RZ ;  /* 0x000000400a5b7810 */ /* 0x000fc60007f1e0ff */
[----:B------:R-:W-:Y:S02]  /*2470*/  FFMA R92, R93, R0, R92 ;  /* 0x000000005d5c7223 */ /* 0x000fe4000000005c */
[----:B------:R-:W-:Y:S01]  /*2480*/  IMAD.X R10, RZ, RZ, R11, P0 ;  /* 0x000000ffff0a7224 */ /* 0x000fe200000e060b */
[----:B------:R-:W-:Y:S01]  /*2490*/  ISETP.GT.AND P0, PT, R5, 0x8, P4 ;  /* 0x000000080500780c */ /* 0x000fe20002704270 */
[----:B------:R-:W-:Y:S01]  /*24a0*/  @P1 IMAD.MOV.U32 R11, RZ, RZ, R23 ;  /* 0x000000ffff0b1224 */ /* 0x000fe200078e0017 */
[----:B------:R-:W-:-:S04]  /*24b0*/  F2FP.BF16.F32.PACK_AB R92, RZ, R92 ;  /* 0x0000005cff5c723e */ /* 0x000fc800000010ff */
[----:B------:R-:W-:Y:S01]  /*24c0*/  PRMT R93, R92, 0x7610, R93 ;  /* 0x000076105c5d7816 */ /* 0x000fe2000000005d */
[----:B------:R-:W-:Y:S02]  /*24d0*/  IMAD R92, R10, UR8, RZ ;  /* 0x000000080a5c7c24 */ /* 0x000fe4000f8e02ff */
[----:B------:R-:W-:-:S05]  /*24e0*/  @P1 IMAD.MOV.U32 R10, RZ, RZ, R22 ;  /* 0x000000ffff0a1224 */ /* 0x000fca00078e0016 */
[----:B------:R0:W-:Y:S01]  /*24f0*/  @P1 STG.E.U16 desc[UR12][R10.64+0x12], R93 ;  /* 0x0000125d0a001986 */ /* 0x0001e2000c10150c */
[----:B------:R-:W-:Y:S05]  /*2500*/  @!P0 BRA `(.L_x_31) ;  /* 0x0000000000048947 */ /* 0x000fea0003800000 */
[----:B------:R0:W5:Y:S02]  /*2510*/  LDG.E.LTC128B.U16 R90, desc[UR12][R156.64+0x10] ;  /* 0x0000100c9c5a7981 */ /* 0x000164000c1e1520 */
.L_x_31:
[----:B------:R-:W-:Y:S05]  /*2520*/  BSYNC B0 ;  /* 0x0000000000007941 */ /* 0x000fea0003800000 */
.L_x_30:
[----:B0----5:R-:W-:Y:S01]  /*2530*/  IMAD.U32 R93, R90, 0x10000, RZ ;  /* 0x000100005a5d7824 */ /* 0x021fe200078e00ff */
[----:B------:R-:W-:Y:S01]  /*2540*/  ISETP.GT.AND P1, PT, R5, 0x8, P3 ;  /* 0x000000080500780c */ /* 0x000fe20001f24270 */
[----:B------:R-:W-:Y:S01]  /*2550*/  IMAD R19, R91, UR9, R92 ;  /* 0x000000095b137c24 */ /* 0x000fe2000f8e025c */
[----:B------:R-:W-:Y:S01]  /*2560*/  BSSY B0, `(.L_x_32) ;  /* 0x0000015000007945 */ /* 0x000fe20003800000 */
[----:B------:R-:W-:Y:S01]  /*2570*/  FMUL R93, R93, R2 ;  /* 0x000000025d5d7220 */ /* 0x000fe20000400000 */
[----:B------:R-:W-:-:S04]  /*2580*/  IMAD.WIDE.U32 R10, R91, UR8, R20 ;  /* 0x000000085b0a7c25 */ /* 0x000fc8000f8e0014 */
[----:B------:R-:W-:Y:S01]  /*2590*/  FFMA R93, R94, R0, R93 ;  /* 0x000000005e5d7223 */ /* 0x000fe2000000005d */
[----:B------:R-:W-:-:S04]  /*25a0*/  IMAD.WIDE.U32 R154, R91, UR8, R154 ;  /* 0x000000085b9a7c25 */ /* 0x000fc8000f8e009a */
[----:B------:R-:W-:Y:S01]  /*25b0*/  F2FP.BF16.F32.PACK_AB R93, RZ, R93 ;  /* 0x0000005dff5d723e */ /* 0x000fe200000010ff */
[----:B------:R-:W-:Y:S01]  /*25c0*/  IMAD.IADD R11, R19, 0x1, R11 ;  /* 0x00000001130b7824 */ /* 0x000fe200078e020b */
[----:B------:R-:W-:Y:S01]  /*25d0*/  IADD3 R20, P2, R18, R154, RZ ;  /* 0x0000009a12147210 */ /* 0x000fe20007f5e0ff */
[----:B------:R-:W-:Y:S01]  /*25e0*/  @P0 IMAD.MOV.U32 R92, RZ, RZ, R162 ;  /* 0x000000ffff5c0224 */ /* 0x000fe200078e00a2 */
[----:B------:R-:W-:Y:S01]  /*25f0*/  PRMT R18, R93, 0x7610, R18 ;  /* 0x000076105d127816 */ /* 0x000fe20000000012 */
[----:B------:R-:W-:Y:S02]  /*2600*/  @P0 IMAD.MOV.U32 R93, RZ, RZ, R163 ;  /* 0x000000ffff5d0224 */ /* 0x000fe400078e00a3 */
[----:B------:R-:W-:Y:S02]  /*2610*/  IMAD.IADD R161, R19, 0x1, R155 ;  /* 0x0000000113a17824 */ /* 0x000fe400078e029b */
[----:B------:R-:W-:Y:S01]  /*2620*/  IMAD.WIDE.U32 R10, R4, UR6, R10 ;  /* 0x00000006040a7c25 */ /* 0x000fe2000f8e000a */
[----:B------:R0:W-:Y:S03]  /*2630*/  @P0 STG.E.U16 desc[UR12][R92.64+0x10], R18 ;  /* 0x000010125c000986 */ /* 0x0001e6000c10150c */
[----:B------:R-:W-:Y:S01]  /*2640*/  IMAD.X R21, R161, 0x1, R21, P2 ;  /* 0x00000001a1157824 */ /* 0x000fe200010e0615 */
[----:B------:R-:W-:Y:S01]  /*2650*/  IADD3 R10, P0, P2, R6, R10, R12 ;  /* 0x0000000a060a7210 */ /* 0x000fe20007a1e00c */
[----:B------:R-:W-:-:S02]  /*2660*/  IMAD.IADD R11, R158, 0x1, R11 ;  /* 0x000000019e0b7824 */ /* 0x000fc400078e020b */
[----:B------:R-:W-:-:S03]  /*2670*/  IMAD.WIDE.U32 R20, R4, UR6, R20 ;  /* 0x0000000604147c25 */ /* 0x000fc6000f8e0014 */
[----:B------:R-:W-:Y:S01]  /*2680*/  IADD3.X R11, R3, R11, R13, P0, P2 ;  /* 0x0000000b030b7210 */ /* 0x000fe200007e440d */
[----:B------:R-:W-:Y:S06]  /*2690*/  @!P1 BRA `(.L_x_33) ;  /* 0x0000000000049947 */ /* 0x000fec0003800000 */
[----:B------:R0:W5:Y:S02]  /*26a0*/  LDG.E.LTC128B.U16 R90, desc[UR12][R156.64+0x12] ;  /* 0x0000120c9c5a7981 */ /* 0x000164000c1e1520 */
.L_x_33:
[----:B------:R-:W-:Y:S05]  /*26b0*/  BSYNC B0 ;  /* 0x0000000000007941 */ /* 0x000fea0003800000 */
.L_x_32:
[----:B-----5:R-:W-:Y:S01]  /*26c0*/  IMAD.U32 R165, R90, 0x10000, RZ ;  /* 0x000100005aa57824 */ /* 0x020fe200078e00ff */
[----:B------:R-:W-:Y:S01]  /*26d0*/  IADD3 R6, P0, P2, R6, R20, R12 ;  /* 0x0000001406067210 */ /* 0x000fe20007a1e00c */
[----:B------:R-:W-:Y:S01]  /*26e0*/  IMAD.IADD R12, R158, 0x1, R21 ;  /* 0x000000019e0c7824 */ /* 0x000fe200078e0215 */
[----:B0-----:R-:W-:Y:S01]  /*26f0*/  SHF.L.U64.HI R93, R9, 0x1, R8 ;  /* 0x00000001095d7819 */ /* 0x001fe20000010208 */
[----:B------:R-:W-:Y:S01]  /*2700*/  FMUL R4, R165, R2 ;  /* 0x00000002a5047220 */ /* 0x000fe20000400000 */
[----:B------:R-:W-:Y:S01]  /*2710*/  IMAD.SHL.U32 R21, R9, 0x2, RZ ;  /* 0x0000000209157824 */ /* 0x000fe200078e00ff */
[----:B------:R-:W-:Y:S01]  /*2720*/  ISETP.GT.AND P3, PT, R7, 0x10, PT ;  /* 0x000000100700780c */ /* 0x000fe20003f64270 */
[----:B------:R-:W-:Y:S01]  /*2730*/  BSSY B0, `(.L_x_34) ;  /* 0x000000e000007945 */ /* 0x000fe20003800000 */
[----:B------:R-:W-:Y:S01]  /*2740*/  FFMA R4, R95, R0, R4 ;  /* 0x000000005f047223 */ /* 0x000fe20000000004 */
[----:B------:R-:W-:Y:S01]  /*2750*/  IADD3.X R3, R3, R12, R13, P0, P2 ;  /* 0x0000000c03037210 */ /* 0x000fe200007e440d */
[----:B------:R-:W-:Y:S01]  /*2760*/  @P1 IMAD.MOV.U32 R12, RZ, RZ, R162 ;  /* 0x000000ffff0c1224 */ /* 0x000fe200078e00a2 */
[----:B------:R-:W-:Y:S01]  /*2770*/  IADD3 R8, P0, P2, R89, R22, R21 ;  /* 0x0000001659087210 */ /* 0x000fe20007a1e015 */
[----:B------:R-:W-:Y:S01]  /*2780*/  @P1 IMAD.MOV.U32 R13, RZ, RZ, R163 ;  /* 0x000000ffff0d1224 */ /* 0x000fe200078e00a3 */
[----:B------:R-:W-:-:S02]  /*2790*/  F2FP.BF16.F32.PACK_AB R4, RZ, R4 ;  /* 0x00000004ff04723e */ /* 0x000fc400000010ff */
[----:B------:R-:W-:Y:S02]  /*27a0*/  IADD3.X R9, R159, R23, R93, P0, P2 ;  /* 0x000000179f097210 */ /* 0x000fe400007e445d */
[----:B------:R-:W-:Y:S01]  /*27b0*/  ISETP.GT.AND P0, PT, R5, RZ, P3 ;  /* 0x000000ff0500720c */ /* 0x000fe20001f04270 */
[----:B------:R0:W-:Y:S01]  /*27c0*/  @P1 STG.E.U16 desc[UR12][R12.64+0x12], R4 ;  /* 0x000012040c001986 */ /* 0x0001e2000c10150c */
[----:B------:R-:W-:-:S04]  /*27d0*/  LOP3.LUT R88, R88, 0xffffffef, RZ, 0xc0, !PT ;  /* 0xffffffef58587812 */ /* 0x000fc800078ec0ff */
[----:B------:R-:W-:-:S07]  /*27e0*/  @P3 LOP3.LUT R88, R88, 0x10, RZ, 0xfc, !PT ;  /* 0x0000001058583812 */ /* 0x000fce00078efcff */
[----:B0-----:R-:W-:Y:S05]  /*27f0*/  @!P0 BRA `(.L_x_35) ;  /* 0x0000000000048947 */ /* 0x001fea0003800000 */
[----:B------:R0:W5:Y:S02]  /*2800*/  LDG.E.LTC128B.U16 R90, desc[UR12][R152.64+0x20] ;  /* 0x0000200c985a7981 */ /* 0x000164000c1e1520 */
.L_x_35:
[----:B------:R-:W-:Y:S05]  /*2810*/  BSYNC B0 ;  /* 0x0000000000007941 */ /* 0x000fea0003800000 */
.L_x_34:
[----:B-----5:R-:W-:Y:S01]  /*2820*/  IMAD.U32 R13, R90, 0x10000, RZ ;  /* 0x000100005a0d7824 */ /* 0x020fe200078e00ff */
[----:B------:R-:W-:Y:S01]  /*2830*/  ISETP.GT.AND P1, PT, R7, 0x11, PT ;  /* 0x000000110700780c */ /* 0x000fe20003f24270 */
[----:B------:R-:W-:Y:S01]  /*2840*/  @P0 IMAD.MOV.U32 R12, RZ, RZ, R22 ;  /* 0x000000ffff0c0224 */ /* 0x000fe200078e0016 */
[----:B------:R-:W-:Y:S01]  /*2850*/  LOP3.LUT R88, R88, 0xffffffbf, RZ, 0xc0, !PT ;  /* 0xffffffbf58587812 */ /* 0x000fe200078ec0ff */
[----:B------:R-:W-:Y:S01]  /*2860*/  FMUL R13, R13, R2 ;  /* 0x000000020d0d7220 */ /* 0x000fe20000400000 */
[----:B------:R-:W-:Y:S03]  /*2870*/  BSSY B0, `(.L_x_36) ;  /* 0x000000a000007945 */ /* 0x000fe60003800000 */
[----:B------:R-:W-:-:S05]  /*2880*/  FFMA R13, R96, R0, R13 ;  /* 0x00000000600d7223 */ /* 0x000fca000000000d */
[----:B------:R-:W-:Y:S02]  /*2890*/  F2FP.BF16.F32.PACK_AB R13, RZ, R13 ;  /* 0x0000000dff0d723e */ /* 0x000fe400000010ff */
[----:B------:R-:W-:Y:S02]  /*28a0*/  @P1 LOP3.LUT R88, R88, 0x40, RZ, 0xfc, !PT ;  /* 0x0000004058581812 */ /* 0x000fe400078efcff */
[----:B------:R-:W-:Y:S01]  /*28b0*/  PRMT R4, R13, 0x7610, R4 ;  /* 0x000076100d047816 */ /* 0x000fe20000000004 */
[----:B------:R-:W-:-:S05]  /*28c0*/  @P0 IMAD.MOV.U32 R13, RZ, RZ, R23 ;  /* 0x000000ffff0d0224 */ /* 0x000fca00078e0017 */
[----:B------:R0:W-:Y:S01]  /*28d0*/  @P0 STG.E.U16 desc[UR12][R12.64+0x20], R4 ;  /* 0x000020040c000986 */ /* 0x0001e2000c10150c */
[----:B------:R-:W-:-:S13]  /*28e0*/  ISETP.GT.AND P0, PT, R5, RZ, P1 ;  /* 0x000000ff0500720c */ /* 0x000fda0000f04270 */
[----:B0-----:R-:W-:Y:S05]  /*28f0*/  @!P0 BRA `(.L_x_37) ;  /* 0x0000000000048947 */ /* 0x001fea0003800000 */
[----:B------:R0:W5:Y:S02]  /*2900*/  LDG.E.LTC128B.U16 R90, desc[UR12][R152.64+0x22] ;  /* 0x0000220c985a7981 */ /* 0x000164000c1e1520 */
.L_x_37:
[----:B------:R-:W-:Y:S05]  /*2910*/  BSYNC B0 ;  /* 0x0000000000007941 */ /* 0x000fea0003800000 */
.L_x_36:
[----:B-----5:R-:W-:Y:S01]  /*2920*/  IMAD.U32 R13, R90, 0x10000, RZ ;  /* 0x000100005a0d7824 */ /* 0x020fe200078e00ff */
[----:B------:R-:W-:Y:S01]  /*2930*/  BSSY B0, `(.L_x_38) ;  /* 0x000000c000007945 */ /* 0x000fe20003800000 */
[----:B------:R-:W-:Y:S02]  /*2940*/  @P0 IMAD.MOV.U32 R12, RZ, RZ, R22 ;  /* 0x000000ffff0c0224 */ /* 0x000fe400078e0016 */
[----:B------:R-:W-:Y:S01]  /*2950*/  FMUL R4, R13, R2 ;  /* 0x000000020d047220 */ /* 0x000fe20000400000 */
[----:B------:R-:W-:-:S03]  /*2960*/  @P0 IMAD.MOV.U32 R13, RZ, RZ, R23 ;  /* 0x000000ffff0d0224 */ /* 0x000fc600078e0017 */
[----:B------:R-:W-:-:S05]  /*2970*/  FFMA R4, R97, R0, R4 ;  /* 0x0000000061047223 */ /* 0x000fca0000000004 */
[----:B------:R-:W-:-:S04]  /*2980*/  F2FP.BF16.F32.PACK_AB R4, RZ, R4 ;  /* 0x00000004ff04723e */ /* 0x000fc800000010ff */
[----:B------:R-:W-:Y:S02]  /*2990*/  PRMT R18, R4, 0x7610, R18 ;  /* 0x0000761004127816 */ /* 0x000fe40000000012 */
[----:B------:R-:W-:-:S03]  /*29a0*/  PRMT R4, R90, 0x7610, R4 ;  /* 0x000076105a047816 */ /* 0x000fc60000000004 */
[----:B------:R0:W-:Y:S01]  /*29b0*/  @P0 STG.E.U16 desc[UR12][R12.64+0x22], R18 ;  /* 0x000022120c000986 */ /* 0x0001e2000c10150c */
[----:B------:R-:W-:-:S13]  /*29c0*/  ISETP.GT.AND P0, PT, R5, 0x8, P3 ;  /* 0x000000080500780c */ /* 0x000fda0001f04270 */
[----:B0-----:R-:W-:Y:S05]  /*29d0*/  @!P0 BRA `(.L_x_39) ;  /* 0x0000000000048947 */ /* 0x001fea0003800000 */
[----:B------:R0:W5:Y:S02]  /*29e0*/  LDG.E.LTC128B.U16 R4, desc[UR12][R156.64+0x20] ;  /* 0x0000200c9c047981 */ /* 0x000164000c1e1520 */
.L_x_39:
[----:B------:R-:W-:Y:S05]  /*29f0*/  BSYNC B0 ;  /* 0x0000000000007941 */ /* 0x000fea0003800000 */
.L_x_38:
[----:B-----5:R-:W-:Y:S01]  /*2a00*/  IMAD.U32 R13, R4, 0x10000, RZ ;  /* 0x00010000040d7824 */ /* 0x020fe200078e00ff */
[----:B------:R-:W-:Y:S01]  /*2a10*/  BSSY B0, `(.L_x_40) ;  /* 0x000000b000007945 */ /* 0x000fe20003800000 */
[----:B------:R-:W-:Y:S02]  /*2a20*/  @P0 IMAD.MOV.U32 R12, RZ, RZ, R162 ;  /* 0x000000ffff0c0224 */ /* 0x000fe400078e00a2 */
[----:B------:R-:W-:-:S04]  /*2a30*/  FMUL R13, R13, R2 ;  /* 0x000000020d0d7220 */ /* 0x000fc80000400000 */
[----:B------:R-:W-:-:S05]  /*2a40*/  FFMA R13, R98, R0, R13 ;  /* 0x00000000620d7223 */ /* 0x000fca000000000d */
[----:B------:R-:W-:-:S04]  /*2a50*/  F2FP.BF16.F32.PACK_AB R13, RZ, R13 ;  /* 0x0000000dff0d723e */ /* 0x000fc800000010ff */
[----:B------:R-:W-:Y:S01]  /*2a60*/  PRMT R18, R13, 0x7610, R18 ;  /* 0x000076100d127816 */ /* 0x000fe20000000012 */
[----:B------:R-:W-:-:S05]  /*2a70*/  @P0 IMAD.MOV.U32 R13, RZ, RZ, R163 ;  /* 0x000000ffff0d0224 */ /* 0x000fca00078e00a3 */
[----:B------:R0:W-:Y:S01]  /*2a80*/  @P0 STG.E.U16 desc[UR12][R12.64+0x20], R18 ;  /* 0x000020120c000986 */ /* 0x0001e2000c10150c */
[----:B------:R-:W-:-:S13]  /*2a90*/  ISETP.GT.AND P0, PT, R5, 0x8, P1 ;  /* 0x000000080500780c */ /* 0x000fda0000f04270 */
[----:B0-----:R-:W-:Y:S05]  /*2aa0*/  @!P0 BRA `(.L_x_41) ;  /* 0x0000000000048947 */ /* 0x001fea0003800000 */
[----:B------:R0:W5:Y:S02]  /*2ab0*/  LDG.E.LTC128B.U16 R4, desc[UR12][R156.64+0x22] ;  /* 0x0000220c9c047981 */ /* 0x000164000c1e1520 */
.L_x_41:
[----:B------:R-:W-:Y:S05]  /*2ac0*/  BSYNC B0 ;  /* 0x0000000000007941 */ /* 0x000fea0003800000 */
.L_x_40:
        /* <DEDUP_REMOVED lines=10> */
[----:B------:R-:W-:-:S04]  /*2b70*/  IMAD.WIDE.U32 R12, R91, UR8, R16 ;  /* 0x000000085b0c7c25 */ /* 0x000fc8000f8e0010 */
[----:B------:R-:W-:Y:S02]  /*2b80*/  @P0 IMAD.MOV.U32 R91, RZ, RZ, R163 ;  /* 0x000000ffff5b0224 */ /* 0x000fe400078e00a3 */
[----:B------:R-:W-:-:S03]  /*2b90*/  IMAD.IADD R19, R13, 0x1, R19 ;  /* 0x000000010d137824 */ /* 0x000fc600078e0213 */
[----:B------:R0:W-:Y:S01]  /*2ba0*/  @P0 STG.E.U16 desc[UR12][R90.64+0x22], R20 ;  /* 0x000022145a000986 */ /* 0x0001e2000c10150c */
[----:B------:R-:W-:-:S04]  /*2bb0*/  LEA R18, P0, R12, UR10, 0x1 ;  /* 0x0000000a0c127c11 */ /* 0x000fc8000f8008ff */
[----:B------:R-:W-:Y:S02]  /*2bc0*/  LEA.HI.X R19, R12, UR11, R19, 0x1, P0 ;  /* 0x0000000b0c137c11 */ /* 0x000fe400080f0c13 */
[----:B------:R-:W-:-:S04]  /*2bd0*/  LEA R12, P0, R10, UR10, 0x1 ;  /* 0x0000000a0a0c7c11 */ /* 0x000fc8000f8008ff */
[----:B------:R-:W-:Y:S02]  /*2be0*/  LEA.HI.X R13, R10, UR11, R11, 0x1, P0 ;  /* 0x0000000b0a0d7c11 */ /* 0x000fe400080f0c0b */
[----:B------:R-:W-:-:S05]  /*2bf0*/  IADD3 R15, P0, R14, R154, RZ ;  /* 0x0000009a0e0f7210 */ /* 0x000fca0007f1e0ff */
[----:B------:R-:W-:Y:S01]  /*2c00*/  IMAD.X R16, R161, 0x1, R17, P0 ;  /* 0x00000001a1107824 */ /* 0x000fe200000e0611 */
[----:B------:R-:W-:-:S04]  /*2c10*/  LEA R14, P0, R15, UR10, 0x1 ;  /* 0x0000000a0f0e7c11 */ /* 0x000fc8000f8008ff */
[----:B------:R-:W-:Y:S02]  /*2c20*/  LEA.HI.X R15, R15, UR11, R16, 0x1, P0 ;  /* 0x0000000b0f0f7c11 */ /* 0x000fe400080f0c10 */
[----:B------:R-:W-:-:S04]  /*2c30*/  LEA R10, P0, R6, UR10, 0x1 ;  /* 0x0000000a060a7c11 */ /* 0x000fc8000f8008ff */
[----:B------:R-:W-:Y:S02]  /*2c40*/  LEA.HI.X R11, R6, UR11, R3, 0x1, P0 ;  /* 0x0000000b060b7c11 */ /* 0x000fe400080f0c03 */
[----:B------:R-:W-:-:S13]  /*2c50*/  ISETP.GT.AND P0, PT, R5, RZ, P2 ;  /* 0x000000ff0500720c */ /* 0x000fda0001704270 */
[----:B0-----:R-:W-:Y:S05]  /*2c60*/  @!P0 BRA `(.L_x_43) ;  /* 0x0000000000048947 */ /* 0x001fea0003800000 */
[----:B------:R0:W5:Y:S02]  /*2c70*/  LDG.E.LTC128B.U16 R4, desc[UR12][R152.64+0x30] ;  /* 0x0000300c98047981 */ /* 0x000164000c1e1520 */
.L_x_43:
[----:B------:R-:W-:Y:S05]  /*2c80*/  BSYNC B0 ;  /* 0x0000000000007941 */ /* 0x000fea0003800000 */
.L_x_42:
[----:B-----5:R-:W-:Y:S01]  /*2c90*/  IMAD.U32 R3, R4, 0x10000, RZ ;  /* 0x0001000004037824 */ /* 0x020fe200078e00ff */
[----:B------:R-:W-:Y:S01]  /*2ca0*/  ISETP.GT.AND P1, PT, R7, 0x19, PT ;  /* 0x000000190700780c */ /* 0x000fe20003f24270 */
[----:B------:R-:W-:Y:S01]  /*2cb0*/  @P0 IMAD.MOV.U32 R16, RZ, RZ, R22 ;  /* 0x000000ffff100224 */ /* 0x000fe200078e0016 */
[----:B------:R-:W-:Y:S01]  /*2cc0*/  LOP3.LUT R88, R88, 0xfdffffff, RZ, 0xc0, !PT ;  /* 0xfdffffff58587812 */ /* 0x000fe200078ec0ff */
[----:B------:R-:W-:Y:S01]  /*2cd0*/  FMUL R3, R3, R2 ;  /* 0x0000000203037220 */ /* 0x000fe20000400000 */
[----:B------:R-:W-:Y:S01]  /*2ce0*/  @P0 IMAD.MOV.U32 R17, RZ, RZ, R23 ;  /* 0x000000ffff110224 */ /* 0x000fe200078e0017 */
[----:B------:R-:W-:Y:S02]  /*2cf0*/  BSSY B0, `(.L_x_44) ;  /* 0x0000008000007945 */ /* 0x000fe40003800000 */
[----:B------:R-:W-:-:S05]  /*2d00*/  FFMA R3, R100, R0, R3 ;  /* 0x0000000064037223 */ /* 0x000fca0000000003 */
[----:B------:R-:W-:Y:S02]  /*2d10*/  F2FP.BF16.F32.PACK_AB R3, RZ, R3 ;  /* 0x00000003ff03723e */ /* 0x000fe400000010ff */
[----:B------:R-:W-:-:S03]  /*2d20*/  @P1 LOP3.LUT R88, R88, 0x2000000, RZ, 0xfc, !PT ;  /* 0x0200000058581812 */ /* 0x000fc600078efcff */
[----:B------:R0:W-:Y:S01]  /*2d30*/  @P0 STG.E.U16 desc[UR12][R16.64+0x30], R3 ;  /* 0x0000300310000986 */ /* 0x0001e2000c10150c */
[----:B------:R-:W-:-:S13]  /*2d40*/  ISETP.GT.AND P0, PT, R5, RZ, P1 ;  /* 0x000000ff0500720c */ /* 0x000fda0000f04270 */
[----:B0-----:R-:W-:Y:S05]  /*2d50*/  @!P0 BRA `(.L_x_45) ;  /* 0x0000000000048947 */ /* 0x001fea0003800000 */
[----:B------:R0:W5:Y:S02]  /*2d60*/  LDG.E.LTC128B.U16 R4, desc[UR12][R152.64+0x32] ;  /* 0x0000320c98047981 */ /* 0x000164000c1e1520 */
.L_x_45:
[----:B------:R-:W-:Y:S05]  /*2d70*/  BSYNC B0 ;  /* 0x0000000000007941 */ /* 0x000fea0003800000 */
.L_x_44:
[----:B-----5:R-:W-:Y:S01]  /*2d80*/  IMAD.U32 R3, R4, 0x10000, RZ ;  /* 0x0001000004037824 */ /* 0x020fe200078e00ff */
[----:B------:R-:W-:Y:S01]  /*2d90*/  BSSY B0, `(.L_x_46) ;  /* 0x000000a000007945 */ /* 0x000fe20003800000 */
[----:B------:R-:W-:Y:S02]  /*2da0*/  @P0 IMAD.MOV.U32 R16, RZ, RZ, R22 ;  /* 0x000000ffff100224 */ /* 0x000fe400078e0016 */
[----:B------:R-:W-:Y:S01]  /*2db0*/  FMUL R6, R3, R2 ;  /* 0x0000000203067220 */ /* 0x000fe20000400000 */
[----:B------:R-:W-:-:S03]  /*2dc0*/  @P0 IMAD.MOV.U32 R17, RZ, RZ, R23 ;  /* 0x000000ffff110224 */ /* 0x000fc600078e0017 */
[----:B------:R-:W-:-:S05]  /*2dd0*/  FFMA R6, R101, R0, R6 ;  /* 0x0000000065067223 */ /* 0x000fca0000000006 */
[----:B------:R-:W-:-:S05]  /*2de0*/  F2FP.BF16.F32.PACK_AB R6, RZ, R6 ;  /* 0x00000006ff06723e */ /* 0x000fca00000010ff */
[----:B------:R0:W-:Y:S01]  /*2df0*/  @P0 STG.E.U16 desc[UR12][R16.64+0x32], R6 ;  /* 0x0000320610000986 */ /* 0x0001e2000c10150c */
[----:B------:R-:W-:-:S13]  /*2e00*/  ISETP.GT.AND P0, PT, R5, 0x8, P2 ;  /* 0x000000080500780c */ /* 0x000fda0001704270 */
[----:B0-----:R-:W-:Y:S05]  /*2e10*/  @!P0 BRA `(.L_x_47) ;  /* 0x0000000000048947 */ /* 0x001fea0003800000 */
[----:B------:R0:W5:Y:S02]  /*2e20*/  LDG.E.LTC128B.U16 R4, desc[UR12][R156.64+0x30] ;  /* 0x0000300c9c047981 */ /* 0x000164000c1e1520 */
.L_x_47:
[----:B------:R-:W-:Y:S05]  /*2e30*/  BSYNC B0 ;  /* 0x0000000000007941 */ /* 0x000fea0003800000 */
.L_x_46:
        /* <DEDUP_REMOVED lines=11> */
.L_x_49:
[----:B------:R-:W-:Y:S05]  /*2ef0*/  BSYNC B0 ;  /* 0x0000000000007941 */ /* 0x000fea0003800000 */
.L_x_48:
        /* <DEDUP_REMOVED lines=14> */
.L_x_51:
[----:B------:R-:W-:Y:S05]  /*2fe0*/  BSYNC B0 ;  /* 0x0000000000007941 */ /* 0x000fea0003800000 */
.L_x_50:
        /* <DEDUP_REMOVED lines=14> */
.L_x_53:
[----:B------:R-:W-:Y:S05]  /*30d0*/  BSYNC B0 ;  /* 0x0000000000007941 */ /* 0x000fea0003800000 */
.L_x_52:
        /* <DEDUP_REMOVED lines=11> */
.L_x_55:
[----:B------:R-:W-:Y:S05]  /*3190*/  BSYNC B0 ;  /* 0x0000000000007941 */ /* 0x000fea0003800000 */
.L_x_54:
        /* <DEDUP_REMOVED lines=11> */
.L_x_57:
[----:B------:R-:W-:Y:S05]  /*3250*/  BSYNC B0 ;  /* 0x0000000000007941 */ /* 0x000fea0003800000 */
.L_x_56:
        /* <DEDUP_REMOVED lines=14> */
.L_x_59:
[----:B------:R-:W-:Y:S05]  /*3340*/  BSYNC B0 ;  /* 0x0000000000007941 */ /* 0x000fea0003800000 */
.L_x_58:
        /* <DEDUP_REMOVED lines=14> */
.L_x_61:
[----:B------:R-:W-:Y:S05]  /*3430*/  BSYNC B0 ;  /* 0x0000000000007941 */ /* 0x000fea0003800000 */
.L_x_60:
        /* <DEDUP_REMOVED lines=11> */
.L_x_63:
[----:B------:R-:W-:Y:S05]  /*34f0*/  BSYNC B0 ;  /* 0x0000000000007941 */ /* 0x000fea0003800000 */
.L_x_62:
        /* <DEDUP_REMOVED lines=11> */
.L_x_65:
[----:B------:R-:W-:Y:S05]  /*35b0*/  BSYNC B0 ;  /* 0x0000000000007941 */ /* 0x000fea0003800000 */
.L_x_64:
        /* <DEDUP_REMOVED lines=14> */
.L_x_67:
[----:B------:R-:W-:Y:S05]  /*36a0*/  BSYNC B0 ;  /* 0x0000000000007941 */ /* 0x000fea0003800000 */
.L_x_66:
        /* <DEDUP_REMOVED lines=14> */
.L_x_69:
[----:B------:R-:W-:Y:S05]  /*3790*/  BSYNC B0 ;  /* 0x0000000000007941 */ /* 0x000fea0003800000 */
.L_x_68:
        /* <DEDUP_REMOVED lines=11> */
.L_x_71:
[----:B------:R-:W-:Y:S05]  /*3850*/  BSYNC B0 ;  /* 0x0000000000007941 */ /* 0x000fea0003800000 */
.L_x_70:
        /* <DEDUP_REMOVED lines=11> */
.L_x_73:
[----:B------:R-:W-:Y:S05]  /*3910*/  BSYNC B0 ;  /* 0x0000000000007941 */ /* 0x000fea0003800000 */
.L_x_72:
        /* <DEDUP_REMOVED lines=14> */
.L_x_75:
[----:B------:R-:W-:Y:S05]  /*3a00*/  BSYNC B0 ;  /* 0x0000000000007941 */ /* 0x000fea0003800000 */
.L_x_74:
        /* <DEDUP_REMOVED lines=14> */
.L_x_77:
[----:B------:R-:W-:Y:S05]  /*3af0*/  BSYNC B0 ;  /* 0x0000000000007941 */ /* 0x000fea0003800000 */
.L_x_76:
        /* <DEDUP_REMOVED lines=11> */
.L_x_79:
[----:B------:R-:W-:Y:S05]  /*3bb0*/  BSYNC B0 ;  /* 0x0000000000007941 */ /* 0x000fea0003800000 */
.L_x_78:
        /* <DEDUP_REMOVED lines=11> */
.L_x_81:
[----:B------:R-:W-:Y:S05]  /*3c70*/  BSYNC B0 ;  /* 0x0000000000007941 */ /* 0x000fea0003800000 */
.L_x_80:
        /* <DEDUP_REMOVED lines=14> */
.L_x_83:
[----:B------:R-:W-:Y:S05]  /*3d60*/  BSYNC B0 ;  /* 0x0000000000007941 */ /* 0x000fea0003800000 */
.L_x_82:
        /* <DEDUP_REMOVED lines=14> */
.L_x_85:
[----:B------:R-:W-:Y:S05]  /*3e50*/  BSYNC B0 ;  /* 0x0000000000007941 */ /* 0x000fea0003800000 */
.L_x_84:
        /* <DEDUP_REMOVED lines=11> */
.L_x_87:
[----:B------:R-:W-:Y:S05]  /*3f10*/  BSYNC B0 ;  /* 0x0000000000007941 */ /* 0x000fea0003800000 */
.L_x_86:
        /* <DEDUP_REMOVED lines=11> */
.L_x_89:
[----:B------:R-:W-:Y:S05]  /*3fd0*/  BSYNC B0 ;  /* 0x0000000000007941 */ /* 0x000fea0003800000 */
.L_x_88:
        /* <DEDUP_REMOVED lines=14> */
.L_x_91:
[----:B------:R-:W-:Y:S05]  /*40c0*/  BSYNC B0 ;  /* 0x0000000000007941 */ /* 0x000fea0003800000 */
.L_x_90:
        /* <DEDUP_REMOVED lines=14> */
.L_x_93:
[----:B------:R-:W-:Y:S05]  /*41b0*/  BSYNC B0 ;  /* 0x0000000000007941 */ /* 0x000fea0003800000 */
.L_x_92:
        /* <DEDUP_REMOVED lines=11> */
.L_x_95:
[----:B------:R-:W-:Y:S05]  /*4270*/  BSYNC B0 ;  /* 0x0000000000007941 */ /* 0x000fea0003800000 */
.L_x_94:
        /* <DEDUP_REMOVED lines=11> */
.L_x_97:
[----:B------:R-:W-:Y:S05]  /*4330*/  BSYNC B0 ;  /* 0x0000000000007941 */ /* 0x000fea0003800000 */
.L_x_96:
        /* <DEDUP_REMOVED lines=14> */
.L_x_99:
[----:B------:R-:W-:Y:S05]  /*4420*/  BSYNC B0 ;  /* 0x0000000000007941 */ /* 0x000fea0003800000 */
.L_x_98:
        /* <DEDUP_REMOVED lines=14> */
.L_x_101:
[----:B------:R-:W-:Y:S05]  /*4510*/  BSYNC B0 ;  /* 0x0000000000007941 */ /* 0x000fea0003800000 */
.L_x_100:
        /* <DEDUP_REMOVED lines=11> */
.L_x_103:
[----:B------:R-:W-:Y:S05]  /*45d0*/  BSYNC B0 ;  /* 0x0000000000007941 */ /* 0x000fea0003800000 */
.L_x_102:
        /* <DEDUP_REMOVED lines=11> */
.L_x_105:
[----:B------:R-:W-:Y:S05]  /*4690*/  BSYNC B0 ;  /* 0x0000000000007941 */ /* 0x000fea0003800000 */
.L_x_104:
        /* <DEDUP_REMOVED lines=14> */
.L_x_107:
[----:B------:R-:W-:Y:S05]  /*4780*/  BSYNC B0 ;  /* 0x0000000000007941 */ /* 0x000fea0003800000 */
.L_x_106:
        /* <DEDUP_REMOVED lines=14> */
.L_x_109:
[----:B------:R-:W-:Y:S05]  /*4870*/  BSYNC B0 ;  /* 0x0000000000007941 */ /* 0x000fea0003800000 */
.L_x_108:
        /* <DEDUP_REMOVED lines=11> */
.L_x_111:
[----:B------:R-:W-:Y:S05]  /*4930*/  BSYNC B0 ;  /* 0x0000000000007941 */ /* 0x000fea0003800000 */
.L_x_110:
        /* <DEDUP_REMOVED lines=11> */
.L_x_113:
[----:B------:R-:W-:Y:S05]  /*49f0*/  BSYNC B0 ;  /* 0x0000000000007941 */ /* 0x000fea0003800000 */
.L_x_112:
        /* <DEDUP_REMOVED lines=14> */
.L_x_115:
[----:B------:R-:W-:Y:S05]  /*4ae0*/  BSYNC B0 ;  /* 0x0000000000007941 */ /* 0x000fea0003800000 */
.L_x_114:
        /* <DEDUP_REMOVED lines=14> */
.L_x_117:
[----:B------:R-:W-:Y:S05]  /*4bd0*/  BSYNC B0 ;  /* 0x0000000000007941 */ /* 0x000fea0003800000 */
.L_x_116:
        /* <DEDUP_REMOVED lines=11> */
.L_x_119:
[----:B------:R-:W-:Y:S05]  /*4c90*/  BSYNC B0 ;  /* 0x0000000000007941 */ /* 0x000fea0003800000 */
.L_x_118:
        /* <DEDUP_REMOVED lines=11> */
.L_x_121:
[----:B------:R-:W-:Y:S05]  /*4d50*/  BSYNC B0 ;  /* 0x0000000000007941 */ /* 0x000fea0003800000 */
.L_x_120:
        /* <DEDUP_REMOVED lines=14> */
.L_x_123:
[----:B------:R-:W-:Y:S05]  /*4e40*/  BSYNC B0 ;  /* 0x0000000000007941 */ /* 0x000fea0003800000 */
.L_x_122:
        /* <DEDUP_REMOVED lines=14> */
.L_x_125:
[----:B------:R-:W-:Y:S05]  /*4f30*/  BSYNC B0 ;  /* 0x0000000000007941 */ /* 0x000fea0003800000 */
.L_x_124:
        /* <DEDUP_REMOVED lines=11> */
.L_x_127:
[----:B------:R-:W-:Y:S05]  /*4ff0*/  BSYNC B0 ;  /* 0x0000000000007941 */ /* 0x000fea0003800000 */
.L_x_126:
        /* <DEDUP_REMOVED lines=11> */
.L_x_129:
[----:B------:R-:W-:Y:S05]  /*50b0*/  BSYNC B0 ;  /* 0x0000000000007941 */ /* 0x000fea0003800000 */
.L_x_128:
[----:B-----5:R-:W-:Y:S01]  /*50c0*/  IMAD.U32 R3, R4, 0x10000, RZ ;  /* 0x0001000004037824 */ /* 0x020fe200078e00ff */
[----:B------:R-:W-:Y:S01]  /*50d0*/  ISETP.GT.AND P3, PT, R7, 0x70, PT ;  /* 0x000000700700780c */ /* 0x000fe20003f64270 */
[----:B------:R-:W-:Y:S01]  /*50e0*/  @P0 IMAD.MOV.U32 R16, RZ, RZ, R162 ;  /* 0x000000ffff100224 */ /* 0x000fe200078e00a2 */
[----:B------:R-:W-:Y:S01]  /*50f0*/  BSSY B0, `(.L_x_130) ;  /* 0x0000009000007945 */ /* 0x000fe20003800000 */
[----:B------:R-:W-:Y:S01]  /*5100*/  FMUL R6, R3, R2 ;  /* 0x0000000203067220 */ /* 0x000fe20000400000 */
[----:B------:R-:W-:-:S03]  /*5110*/  @P0 IMAD.MOV.U32 R17, RZ, RZ, R163 ;  /* 0x000000ffff110224 */ /* 0x000fc600078e00a3 */
[----:B------:R-:W-:-:S05]  /*5120*/  FFMA R6, R143, R0, R6 ;  /* 0x000000008f067223 */ /* 0x000fca0000000006 */
[----:B------:R-:W-:-:S05]  /*5130*/  F2FP.BF16.F32.PACK_AB R6, RZ, R6 ;  /* 0x00000006ff06723e */ /* 0x000fca00000010ff */
[----:B------:R0:W-:Y:S01]  /*5140*/  @P0 STG.E.U16 desc[UR12][R16.64+0xd2], R6 ;  /* 0x0000d20610000986 */ /* 0x0001e2000c10150c */
[----:B------:R-:W-:-:S13]  /*5150*/  ISETP.GT.AND P0, PT, R5, RZ, P3 ;  /* 0x000000ff0500720c */ /* 0x000fda0001f04270 */
[----:B0-----:R-:W-:Y:S05]  /*5160*/  @!P0 BRA `(.L_x_131) ;  /* 0x0000000000048947 */ /* 0x001fea0003800000 */
[----:B------:R0:W5:Y:S02]  /*5170*/  LDG.E.LTC128B.U16 R4, desc[UR12][R152.64+0xe0] ;  /* 0x0000e00c98047981 */ /* 0x000164000c1e1520 */
.L_x_131:
[----:B------:R-:W-:Y:S05]  /*5180*/  BSYNC B0 ;  /* 0x0000000000007941 */ /* 0x000fea0003800000 */
.L_x_130:
        /* <DEDUP_REMOVED lines=12> */
.L_x_133:
[----:B------:R-:W-:Y:S05]  /*5250*/  BSYNC B0 ;  /* 0x0000000000007941 */ /* 0x000fea0003800000 */
.L_x_132:
        /* <DEDUP_REMOVED lines=11> */
.L_x_135:
[----:B------:R-:W-:Y:S05]  /*5310*/  BSYNC B0 ;  /* 0x0000000000007941 */ /* 0x000fea0003800000 */
.L_x_134:
        /* <DEDUP_REMOVED lines=11> */
.L_x_137:
[----:B------:R-:W-:Y:S05]  /*53d0*/  BSYNC B0 ;  /* 0x0000000000007941 */ /* 0x000fea0003800000 */
.L_x_136:
        /* <DEDUP_REMOVED lines=12> */
.L_x_139:
[----:B------:R-:W-:Y:S05]  /*54a0*/  BSYNC B0 ;  /* 0x0000000000007941 */ /* 0x000fea0003800000 */
.L_x_138:
[----:B-----5:R-:W-:Y:S01]  /*54b0*/  IMAD.U32 R3, R4, 0x10000, RZ ;  /* 0x0001000004037824 */ /* 0x020fe200078e00ff */
[----:B------:R-:W-:Y:S03]  /*54c0*/  BSSY B0, `(.L_x_140) ;  /* 0x000000b000007945 */ /* 0x000fe60003800000 */
[----:B------:R-:W-:-:S04]  /*54d0*/  FMUL R3, R3, R2 ;  /* 0x0000000203037220 */ /* 0x000fc80000400000 */
[----:B------:R-:W-:-:S05]  /*54e0*/  FFMA R3, R148, R0, R3 ;  /* 0x0000000094037223 */ /* 0x000fca0000000003 */
[----:B------:R-:W-:-:S05]  /*54f0*/  F2FP.BF16.F32.PACK_AB R3, RZ, R3 ;  /* 0x00000003ff03723e */ /* 0x000fca00000010ff */
[----:B------:R0:W-:Y:S01]  /*5500*/  @P0 STG.E.U16 desc[UR12][R22.64+0xf0], R3 ;  /* 0x0000f00316000986 */ /* 0x0001e2000c10150c */
[----:B------:R-:W-:-:S05]  /*5510*/  IADD3 R16, P0, R21, R22, RZ ;  /* 0x0000001615107210 */ /* 0x000fca0007f1e0ff */
[----:B------:R-:W-:Y:S01]  /*5520*/  IMAD.X R17, R93, 0x1, R23, P0 ;  /* 0x000000015d117824 */ /* 0x000fe200000e0617 */
[----:B------:R-:W-:-:S04]  /*5530*/  ISETP.GT.AND P0, PT, R7, 0x79, PT ;  /* 0x000000790700780c */ /* 0x000fc80003f04270 */
[----:B------:R-:W-:-:S13]  /*5540*/  ISETP.GT.AND P4, PT, R5, RZ, P0 ;  /* 0x000000ff0500720c */ /* 0x000fda0000784270 */
[----:B0-----:R-:W-:Y:S05]  /*5550*/  @!P4 BRA `(.L_x_141) ;  /* 0x000000000004c947 */ /* 0x001fea0003800000 */
[----:B------:R0:W5:Y:S02]  /*5560*/  LDG.E.LTC128B.U16 R4, desc[UR12][R152.64+0xf2] ;  /* 0x0000f20c98047981 */ /* 0x000164000c1e1520 */
.L_x_141:
[----:B------:R-:W-:Y:S05]  /*5570*/  BSYNC B0 ;  /* 0x0000000000007941 */ /* 0x000fea0003800000 */
.L_x_140:
[----:B-----5:R-:W-:Y:S01]  /*5580*/  IMAD.U32 R3, R4, 0x10000, RZ ;  /* 0x0001000004037824 */ /* 0x020fe200078e00ff */
[----:B------:R-:W-:Y:S03]  /*5590*/  BSSY B0, `(.L_x_142) ;  /* 0x0000008000007945 */ /* 0x000fe60003800000 */
[----:B------:R-:W-:-:S04]  /*55a0*/  FMUL R6, R3, R2 ;  /* 0x0000000203067220 */ /* 0x000fc80000400000 */
[----:B------:R-:W-:-:S05]  /*55b0*/  FFMA R6, R149, R0, R6 ;  /* 0x0000000095067223 */ /* 0x000fca0000000006 */
[----:B------:R-:W-:-:S05]  /*55c0*/  F2FP.BF16.F32.PACK_AB R6, RZ, R6 ;  /* 0x00000006ff06723e */ /* 0x000fca00000010ff */
[----:B------:R0:W-:Y:S01]  /*55d0*/  @P4 STG.E.U16 desc[UR12][R22.64+0xf2], R6 ;  /* 0x0000f20616004986 */ /* 0x0001e2000c10150c */
[----:B------:R-:W-:-:S13]  /*55e0*/  ISETP.GT.AND P4, PT, R5, 0x8, P1 ;  /* 0x000000080500780c */ /* 0x000fda0000f84270 */
[----:B0-----:R-:W-:Y:S05]  /*55f0*/  @!P4 BRA `(.L_x_143) ;  /* 0x000000000004c947 */ /* 0x001fea0003800000 */
[----:B------:R0:W5:Y:S02]  /*5600*/  LDG.E.LTC128B.U16 R4, desc[UR12][R156.64+0xf0] ;  /* 0x0000f00c9c047981 */ /* 0x000164000c1e1520 */
.L_x_143:
[----:B------:R-:W-:Y:S05]  /*5610*/  BSYNC B0 ;  /* 0x0000000000007941 */ /* 0x000fea0003800000 */
.L_x_142:
        /* <DEDUP_REMOVED lines=11> */
.L_x_145:
[----:B------:R-:W-:Y:S05]  /*56d0*/  BSYNC B0 ;  /* 0x0000000000007941 */ /* 0x000fea0003800000 */
.L_x_144:
[----:B-----5:R-:W-:-:S04]  /*56e0*/  IMAD.U32 R3, R4, 0x10000, RZ ;  /* 0x0001000004037824 */ /* 0x020fc800078e00ff */
[----:B------:R-:W-:-:S04]  /*56f0*/  FMUL R6, R3, R2 ;  /* 0x0000000203067220 */ /* 0x000fc80000400000 */
[----:B------:R-:W-:-:S05]  /*5700*/  FFMA R6, R151, R0, R6 ;  /* 0x0000000097067223 */ /* 0x000fca0000000006 */
[----:B------:R-:W-:-:S05]  /*5710*/  F2FP.BF16.F32.PACK_AB R6, RZ, R6 ;  /* 0x00000006ff06723e */ /* 0x000fca00000010ff */
[----:B------:R0:W-:Y:S01]  /*5720*/  @P4 STG.E.U16 desc[UR12][R162.64+0xf2], R6 ;  /* 0x0000f206a2004986 */ /* 0x0001e2000c10150c */
[----:B------:R-:W-:-:S13]  /*5730*/  ISETP.GT.AND P4, PT, R5, 0x40, P5 ;  /* 0x000000400500780c */ /* 0x000fda0002f84270 */
[----:B------:R-:W2:Y:S01]  /*5740*/  @P4 LDG.E.LTC128B.U16 R4, desc[UR12][R18.64] ;  /* 0x0000000c12044981 */ /* 0x000ea2000c1e1520 */
[----:B------:R-:W-:Y:S01]  /*5750*/  BSSY B0, `(.L_x_146) ;  /* 0x000000a000007945 */ /* 0x000fe20003800000 */
[----:B--2---:R-:W-:-:S04]  /*5760*/  IMAD.U32 R3, R4, 0x10000, RZ ;  /* 0x0001000004037824 */ /* 0x004fc800078e00ff */
[----:B------:R-:W-:-:S04]  /*5770*/  FMUL R3, R3, R2 ;  /* 0x0000000203037220 */ /* 0x000fc80000400000 */
[----:B------:R-:W-:-:S05]  /*5780*/  FFMA R3, R24, R0, R3 ;  /* 0x0000000018037223 */ /* 0x000fca0000000003 */
[----:B------:R-:W-:-:S05]  /*5790*/  F2FP.BF16.F32.PACK_AB R3, RZ, R3 ;  /* 0x00000003ff03723e */ /* 0x000fca00000010ff */
[----:B------:R0:W-:Y:S01]  /*57a0*/  @P4 STG.E.U16 desc[UR12][R16.64], R3 ;  /* 0x0000000310004986 */ /* 0x0001e2000c10150c */
[----:B------:R-:W-:-:S04]  /*57b0*/  LOP3.LUT P4, RZ, R88, 0x2, RZ, 0xc0, !PT ;  /* 0x0000000258ff7812 */ /* 0x000fc8000788c0ff */
[----:B------:R-:W-:-:S13]  /*57c0*/  ISETP.GT.AND P4, PT, R5, 0x40, P4 ;  /* 0x000000400500780c */ /* 0x000fda0002784270 */
[----:B0-----:R-:W-:Y:S05]  /*57d0*/  @!P4 BRA `(.L_x_147) ;  /* 0x000000000004c947 */ /* 0x001fea0003800000 */
[----:B------:R0:W5:Y:S02]  /*57e0*/  LDG.E.LTC128B.U16 R4, desc[UR12][R12.64+0x2] ;  /* 0x0000020c0c047981 */ /* 0x000164000c1e1520 */
.L_x_147:
[----:B------:R-:W-:Y:S05]  /*57f0*/  BSYNC B0 ;  /* 0x0000000000007941 */ /* 0x000fea0003800000 */
.L_x_146:
[----:B-----5:R-:W-:Y:S01]  /*5800*/  IMAD.U32 R3, R4, 0x10000, RZ ;  /* 0x0001000004037824 */ /* 0x020fe200078e00ff */
[----:B------:R-:W-:Y:S01]  /*5810*/  ISETP.GT.AND P5, PT, R5, 0x48, P5 ;  /* 0x000000480500780c */ /* 0x000fe20002fa4270 */
[----:B------:R-:W-:Y:S02]  /*5820*/  BSSY B0, `(.L_x_148) ;  /* 0x000000a000007945 */ /* 0x000fe40003800000 */
[----:B------:R-:W-:-:S04]  /*5830*/  FMUL R6, R3, R2 ;  /* 0x0000000203067220 */ /* 0x000fc80000400000 */
[----:B------:R-:W-:-:S05]  /*5840*/  FFMA R6, R25, R0, R6 ;  /* 0x0000000019067223 */ /* 0x000fca0000000006 */
[----:B------:R-:W-:-:S04]  /*5850*/  F2FP.BF16.F32.PACK_AB R6, RZ, R6 ;  /* 0x00000006ff06723e */ /* 0x000fc800000010ff */
[----:B------:R-:W-:-:S05]  /*5860*/  PRMT R3, R6, 0x7610, R3 ;  /* 0x0000761006037816 */ /* 0x000fca0000000003 */
[----:B------:R2:W-:Y:S01]  /*5870*/  @P4 STG.E.U16 desc[UR12][R16.64+0x2], R3 ;  /* 0x0000020310004986 */ /* 0x0005e2000c10150c */
[----:B------:R-:W-:-:S05]  /*5880*/  IADD3 R6, P4, R16, R89, RZ ;  /* 0x0000005910067210 */ /* 0x000fca0007f9e0ff */
[----:B------:R-:W-:Y:S01]  /*5890*/  IMAD.X R7, R17, 0x1, R159, P4 ;  /* 0x0000000111077824 */ /* 0x000fe200020e069f */
[----:B------:R-:W-:Y:S07]  /*58a0*/  @!P5 BRA `(.L_x_149) ;  /* 0x000000000004d947 */ /* 0x000fee0003800000 */
[----:B------:R0:W5:Y:S02]  /*58b0*/  LDG.E.LTC128B.U16 R4, desc[UR12][R14.64] ;  /* 0x0000000c0e047981 */ /* 0x000164000c1e1520 */
.L_x_149:
[----:B------:R-:W-:Y:S05]  /*58c0*/  BSYNC B0 ;  /* 0x0000000000007941 */ /* 0x000fea0003800000 */
.L_x_148:
[----:B--2--5:R-:W-:Y:S01]  /*58d0*/  IMAD.U32 R3, R4, 0x10000, RZ ;  /* 0x0001000004037824 */ /* 0x024fe200078e00ff */
[----:B0-----:R-:W-:Y:S01]  /*58e0*/  IADD3 R14, P4, R89, R16, RZ ;  /* 0x00000010590e7210 */ /* 0x001fe20007f9e0ff */
[----:B------:R-:W-:Y:S02]  /*58f0*/  BSSY B0, `(.L_x_150) ;  /* 0x000000a000007945 */ /* 0x000fe40003800000 */
[----:B------:R-:W-:Y:S02]  /*5900*/  FMUL R3, R3, R2 ;  /* 0x0000000203037220 */ /* 0x000fe40000400000 */
[----:B------:R-:W-:Y:S02]  /*5910*/  IMAD.X R15, R159, 0x1, R17, P4 ;  /* 0x000000019f0f7824 */ /* 0x000fe400020e0611 */
[----:B------:R-:W-:-:S05]  /*5920*/  FFMA R3, R26, R0, R3 ;  /* 0x000000001a037223 */ /* 0x000fca0000000003 */
[----:B------:R-:W-:-:S05]  /*5930*/  F2FP.BF16.F32.PACK_AB R3, RZ, R3 ;  /* 0x00000003ff03723e */ /* 0x000fca00000010ff */
[----:B------:R0:W-:Y:S01]  /*5940*/  @P5 STG.E.U16 desc[UR12][R6.64], R3 ;  /* 0x0000000306005986 */ /* 0x0001e2000c10150c */
[----:B------:R-:W-:-:S04]  /*5950*/  LOP3.LUT P5, RZ, R88, 0x2, RZ, 0xc0, !PT ;  /* 0x0000000258ff7812 */ /* 0x000fc800078ac0ff */
[----:B------:R-:W-:-:S13]  /*5960*/  ISETP.GT.AND P4, PT, R5, 0x48, P5 ;  /* 0x000000480500780c */ /* 0x000fda0002f84270 */
[----:B0-----:R-:W-:Y:S05]  /*5970*/  @!P4 BRA `(.L_x_151) ;  /* 0x000000000004c947 */ /* 0x001fea0003800000 */
[----:B------:R0:W5:Y:S02]  /*5980*/  LDG.E.LTC128B.U16 R4, desc[UR12][R10.64+0x2] ;  /* 0x0000020c0a047981 */ /* 0x000164000c1e1520 */
.L_x_151:
[----:B------:R-:W-:Y:S05]  /*5990*/  BSYNC B0 ;  /* 0x0000000000007941 */ /* 0x000fea0003800000 */
.L_x_150:
[----:B-----5:R-:W-:Y:S01]  /*59a0*/  IMAD.U32 R3, R4, 0x10000, RZ ;  /* 0x0001000004037824 */ /* 0x020fe200078e00ff */
[----:B------:R-:W-:Y:S01]  /*59b0*/  LOP3.LUT P5, RZ, R88, 0x4, RZ, 0xc0, !PT ;  /* 0x0000000458ff7812 */ /* 0x000fe200078ac0ff */
[----:B------:R-:W-:Y:S02]  /*59c0*/  BSSY B0, `(.L_x_152) ;  /* 0x0000008000007945 */ /* 0x000fe40003800000 */
[----:B------:R-:W-:-:S04]  /*59d0*/  FMUL R18, R3, R2 ;  /* 0x0000000203127220 */ /* 0x000fc80000400000 */
[----:B------:R-:W-:-:S05]  /*59e0*/  FFMA R18, R27, R0, R18 ;  /* 0x000000001b127223 */ /* 0x000fca0000000012 */
[----:B------:R-:W-:-:S05]  /*59f0*/  F2FP.BF16.F32.PACK_AB R18, RZ, R18 ;  /* 0x00000012ff12723e */ /* 0x000fca00000010ff */
[----:B------:R2:W-:Y:S01]  /*5a00*/  @P4 STG.E.U16 desc[UR12][R6.64+0x2], R18 ;  /* 0x0000021206004986 */ /* 0x0005e2000c10150c */
[----:B------:R-:W-:-:S13]  /*5a10*/  ISETP.GT.AND P4, PT, R5, 0x40, P5 ;  /* 0x000000400500780c */ /* 0x000fda0002f84270 */
[----:B--2---:R-:W-:Y:S05]  /*5a20*/  @!P4 BRA `(.L_x_153) ;  /* 0x000000000004c947 */ /* 0x004fea0003800000 */
[----:B------:R2:W5:Y:S02]  /*5a30*/  LDG.E.LTC128B.U16 R4, desc[UR12][R12.64+0x10] ;  /* 0x0000100c0c047981 */ /* 0x000564000c1e1520 */
.L_x_153:
[----:B------:R-:W-:Y:S05]  /*5a40*/  BSYNC B0 ;  /* 0x0000000000007941 */ /* 0x000fea0003800000 */
.L_x_152:
        /* <DEDUP_REMOVED lines=8> */
[----:B0-----:R-:W-:Y:S05]  /*5ad0*/  @!P4 BRA `(.L_x_155) ;  /* 0x000000000004c947 */ /* 0x001fea0003800000 */
[----:B------:R0:W5:Y:S02]  /*5ae0*/  LDG.E.LTC128B.U16 R4, desc[UR12][R12.64+0x12] ;  /* 0x0000120c0c047981 */ /* 0x000164000c1e1520 */
.L_x_155:
[----:B------:R-:W-:Y:S05]  /*5af0*/  BSYNC B0 ;  /* 0x0000000000007941 */ /* 0x000fea0003800000 */
.L_x_154:
[----:B-----5:R-:W-:Y:S01]  /*5b00*/  IMAD.U32 R3, R4, 0x10000, RZ ;  /* 0x0001000004037824 */ /* 0x020fe200078e00ff */
[----:B------:R-:W-:Y:S03]  /*5b10*/  BSSY B0, `(.L_x_156) ;  /* 0x0000009000007945 */ /* 0x000fe60003800000 */
        /* <DEDUP_REMOVED lines=8> */
.L_x_157:
[----:B------:R-:W-:Y:S05]  /*5ba0*/  BSYNC B0 ;  /* 0x0000000000007941 */ /* 0x000fea0003800000 */
.L_x_156:
        /* <DEDUP_REMOVED lines=9> */
.L_x_159:
[----:B------:R-:W-:Y:S05]  /*5c40*/  BSYNC B0 ;  /* 0x0000000000007941 */ /* 0x000fea0003800000 */
.L_x_158:
        /* <DEDUP_REMOVED lines=10> */
.L_x_161:
[----:B------:R-:W-:Y:S05]  /*5cf0*/  BSYNC B0 ;  /* 0x0000000000007941 */ /* 0x000fea0003800000 */
.L_x_160:
        /* <DEDUP_REMOVED lines=10> */
.L_x_163:
[----:B------:R-:W-:Y:S05]  /*5da0*/  BSYNC B0 ;  /* 0x0000000000007941 */ /* 0x000fea0003800000 */
.L_x_162:
        /* <DEDUP_REMOVED lines=10> */
.L_x_165:
[----:B------:R-:W-:Y:S05]  /*5e50*/  BSYNC B0 ;  /* 0x0000000000007941 */ /* 0x000fea0003800000 */
.L_x_164:
        /* <DEDUP_REMOVED lines=11> */
.L_x_167:
[----:B------:R-:W-:Y:S05]  /*5f10*/  BSYNC B0 ;  /* 0x0000000000007941 */ /* 0x000fea0003800000 */
.L_x_166:
[----:B-----5:R-:W-:Y:S01]  /*5f20*/  IMAD.U32 R3, R4, 0x10000, RZ ;  /* 0x0001000004037824 */ /* 0x020fe200078e00ff */
[----:B------:R-:W-:Y:S01]  /*5f30*/  LOP3.LUT P5, RZ, R88, 0x4000000, RZ, 0xc0, !PT ;  /* 0x0400000058ff7812 */ /* 0x000fe200078ac0ff */
[----:B------:R-:W-:Y:S01]  /*5f40*/  @P4 IMAD.MOV.U32 R7, RZ, RZ, R9 ;  /* 0x000000ffff074224 */ /* 0x000fe200078e0009 */
[----:B------:R-:W-:Y:S01]  /*5f50*/  BSSY B0, `(.L_x_168) ;  /* 0x000000a000007945 */ /* 0x000fe20003800000 */
        /* <DEDUP_REMOVED lines=9> */
.L_x_169:
[----:B------:R-:W-:Y:S05]  /*5ff0*/  BSYNC B0 ;  /* 0x0000000000007941 */ /* 0x000fea0003800000 */
.L_x_168:
        /* <DEDUP_REMOVED lines=10> */
.L_x_171:
[----:B------:R-:W-:Y:S05]  /*60a0*/  BSYNC B0 ;  /* 0x0000000000007941 */ /* 0x000fea0003800000 */
.L_x_170:
        /* <DEDUP_REMOVED lines=10> */
.L_x_173:
[----:B------:R-:W-:Y:S05]  /*6150*/  BSYNC B0 ;  /* 0x0000000000007941 */ /* 0x000fea0003800000 */
.L_x_172:
        /* <DEDUP_REMOVED lines=11> */
.L_x_175:
[----:B------:R-:W-:Y:S05]  /*6210*/  BSYNC B0 ;  /* 0x0000000000007941 */ /* 0x000fea0003800000 */
.L_x_174:
        /* <DEDUP_REMOVED lines=13> */
.L_x_177:
[----:B------:R-:W-:Y:S05]  /*62f0*/  BSYNC B0 ;  /* 0x0000000000007941 */ /* 0x000fea0003800000 */
.L_x_176:
        /* <DEDUP_REMOVED lines=10> */
.L_x_179:
[----:B------:R-:W-:Y:S05]  /*63a0*/  BSYNC B0 ;  /* 0x0000000000007941 */ /* 0x000fea0003800000 */
.L_x_178:
        /* <DEDUP_REMOVED lines=10> */
.L_x_181:
[----:B------:R-:W-:Y:S05]  /*6450*/  BSYNC B0 ;  /* 0x0000000000007941 */ /* 0x000fea0003800000 */
.L_x_180:
        /* <DEDUP_REMOVED lines=11> */
.L_x_183:
[----:B------:R-:W-:Y:S05]  /*6510*/  BSYNC B0 ;  /* 0x0000000000007941 */ /* 0x000fea0003800000 */
.L_x_182:
        /* <DEDUP_REMOVED lines=13> */
.L_x_185:
[----:B------:R-:W-:Y:S05]  /*65f0*/  BSYNC B0 ;  /* 0x0000000000007941 */ /* 0x000fea0003800000 */
.L_x_184:
        /* <DEDUP_REMOVED lines=10> */
.L_x_187:
[----:B------:R-:W-:Y:S05]  /*66a0*/  BSYNC B0 ;  /* 0x0000000000007941 */ /* 0x000fea0003800000 */
.L_x_186:
        /* <DEDUP_REMOVED lines=10> */
.L_x_189:
[----:B------:R-:W-:Y:S05]  /*6750*/  BSYNC B0 ;  /* 0x0000000000007941 */ /* 0x000fea0003800000 */
.L_x_188:
        /* <DEDUP_REMOVED lines=11> */
.L_x_191:
[----:B------:R-:W-:Y:S05]  /*6810*/  BSYNC B0 ;  /* 0x0000000000007941 */ /* 0x000fea0003800000 */
.L_x_190:
        /* <DEDUP_REMOVED lines=13> */
.L_x_193:
[----:B------:R-:W-:Y:S05]  /*68f0*/  BSYNC B0 ;  /* 0x0000000000007941 */ /* 0x000fea0003800000 */
.L_x_192:
        /* <DEDUP_REMOVED lines=10> */
.L_x_195:
[----:B------:R-:W-:Y:S05]  /*69a0*/  BSYNC B0 ;  /* 0x0000000000007941 */ /* 0x000fea0003800000 */
.L_x_194:
        /* <DEDUP_REMOVED lines=10> */
.L_x_197:
[----:B------:R-:W-:Y:S05]  /*6a50*/  BSYNC B0 ;  /* 0x0000000000007941 */ /* 0x000fea0003800000 */
.L_x_196:
        /* <DEDUP_REMOVED lines=11> */
.L_x_199:
[----:B------:R-:W-:Y:S05]  /*6b10*/  BSYNC B0 ;  /* 0x0000000000007941 */ /* 0x000fea0003800000 */
.L_x_198:
        /* <DEDUP_REMOVED lines=13> */
.L_x_201:
[----:B------:R-:W-:Y:S05]  /*6bf0*/  BSYNC B0 ;  /* 0x0000000000007941 */ /* 0x000fea0003800000 */
.L_x_200:
        /* <DEDUP_REMOVED lines=10> */
.L_x_203:
[----:B------:R-:W-:Y:S05]  /*6ca0*/  BSYNC B0 ;  /* 0x0000000000007941 */ /* 0x000fea0003800000 */
.L_x_202:
        /* <DEDUP_REMOVED lines=10> */
.L_x_205:
[----:B------:R-:W-:Y:S05]  /*6d50*/  BSYNC B0 ;  /* 0x0000000000007941 */ /* 0x000fea0003800000 */
.L_x_204:
        /* <DEDUP_REMOVED lines=11> */
.L_x_207:
[----:B------:R-:W-:Y:S05]  /*6e10*/  BSYNC B0 ;  /* 0x0000000000007941 */ /* 0x000fea0003800000 */
.L_x_206:
        /* <DEDUP_REMOVED lines=13> */
.L_x_209:
[----:B------:R-:W-:Y:S05]  /*6ef0*/  BSYNC B0 ;  /* 0x0000000000007941 */ /* 0x000fea0003800000 */
.L_x_208:
        /* <DEDUP_REMOVED lines=10> */
.L_x_211:
[----:B------:R-:W-:Y:S05]  /*6fa0*/  BSYNC B0 ;  /* 0x0000000000007941 */ /* 0x000fea0003800000 */
.L_x_210:
        /* <DEDUP_REMOVED lines=10> */
.L_x_213:
[----:B------:R-:W-:Y:S05]  /*7050*/  BSYNC B0 ;  /* 0x0000000000007941 */ /* 0x000fea0003800000 */
.L_x_212:
        /* <DEDUP_REMOVED lines=11> */
.L_x_215:
[----:B------:R-:W-:Y:S05]  /*7110*/  BSYNC B0 ;  /* 0x0000000000007941 */ /* 0x000fea0003800000 */
.L_x_214:
        /* <DEDUP_REMOVED lines=13> */
.L_x_217:
[----:B------:R-:W-:Y:S05]  /*71f0*/  BSYNC B0 ;  /* 0x0000000000007941 */ /* 0x000fea0003800000 */
.L_x_216:
        /* <DEDUP_REMOVED lines=10> */
.L_x_219:
[----:B------:R-:W-:Y:S05]  /*72a0*/  BSYNC B0 ;  /* 0x0000000000007941 */ /* 0x000fea0003800000 */
.L_x_218:
        /* <DEDUP_REMOVED lines=10> */
.L_x_221:
[----:B------:R-:W-:Y:S05]  /*7350*/  BSYNC B0 ;  /* 0x0000000000007941 */ /* 0x000fea0003800000 */
.L_x_220:
        /* <DEDUP_REMOVED lines=11> */
.L_x_223:
[----:B------:R-:W-:Y:S05]  /*7410*/  BSYNC B0 ;  /* 0x0000000000007941 */ /* 0x000fea0003800000 */
.L_x_222:
        /* <DEDUP_REMOVED lines=13> */
.L_x_225:
[----:B------:R-:W-:Y:S05]  /*74f0*/  BSYNC B0 ;  /* 0x0000000000007941 */ /* 0x000fea0003800000 */
.L_x_224:
        /* <DEDUP_REMOVED lines=10> */
.L_x_227:
[----:B------:R-:W-:Y:S05]  /*75a0*/  BSYNC B0 ;  /* 0x0000000000007941 */ /* 0x000fea0003800000 */
.L_x_226:
        /* <DEDUP_REMOVED lines=10> */
.L_x_229:
[----:B------:R-:W-:Y:S05]  /*7650*/  BSYNC B0 ;  /* 0x0000000000007941 */ /* 0x000fea0003800000 */
.L_x_228:
        /* <DEDUP_REMOVED lines=11> */
.L_x_231:
[----:B------:R-:W-:Y:S05]  /*7710*/  BSYNC B0 ;  /* 0x0000000000007941 */ /* 0x000fea0003800000 */
.L_x_230:
        /* <DEDUP_REMOVED lines=13> */
.L_x_233:
[----:B------:R-:W-:Y:S05]  /*77f0*/  BSYNC B0 ;  /* 0x0000000000007941 */ /* 0x000fea0003800000 */
.L_x_232:
        /* <DEDUP_REMOVED lines=10> */
.L_x_235:
[----:B------:R-:W-:Y:S05]  /*78a0*/  BSYNC B0 ;  /* 0x0000000000007941 */ /* 0x000fea0003800000 */
.L_x_234:
        /* <DEDUP_REMOVED lines=10> */
.L_x_237:
[----:B------:R-:W-:Y:S05]  /*7950*/  BSYNC B0 ;  /* 0x0000000000007941 */ /* 0x000fea0003800000 */
.L_x_236:
        /* <DEDUP_REMOVED lines=11> */
.L_x_239:
[----:B------:R-:W-:Y:S05]  /*7a10*/  BSYNC B0 ;  /* 0x0000000000007941 */ /* 0x000fea0003800000 */
.L_x_238:
        /* <DEDUP_REMOVED lines=13> */
.L_x_241:
[----:B------:R-:W-:Y:S05]  /*7af0*/  BSYNC B0 ;  /* 0x0000000000007941 */ /* 0x000fea0003800000 */
.L_x_240:
        /* <DEDUP_REMOVED lines=10> */
.L_x_243:
[----:B------:R-:W-:Y:S05]  /*7ba0*/  BSYNC B0 ;  /* 0x0000000000007941 */ /* 0x000fea0003800000 */
.L_x_242:
        /* <DEDUP_REMOVED lines=10> */
.L_x_245:
[----:B------:R-:W-:Y:S05]  /*7c50*/  BSYNC B0 ;  /* 0x0000000000007941 */ /* 0x000fea0003800000 */
.L_x_244:
        /* <DEDUP_REMOVED lines=11> */
.L_x_247:
[----:B------:R-:W-:Y:S05]  /*7d10*/  BSYNC B0 ;  /* 0x0000000000007941 */ /* 0x000fea0003800000 */
.L_x_246:
        /* <DEDUP_REMOVED lines=13> */
.L_x_249:
[----:B------:R-:W-:Y:S05]  /*7df0*/  BSYNC B0 ;  /* 0x0000000000007941 */ /* 0x000fea0003800000 */
.L_x_248:
        /* <DEDUP_REMOVED lines=9> */
.L_x_251:
[----:B------:R-:W-:Y:S05]  /*7e90*/  BSYNC B0 ;  /* 0x0000000000007941 */ /* 0x000fea0003800000 */
.L_x_250:
[----:B-----5:R-:W-:Y:S01]  /*7ea0*/  IMAD.U32 R3, R4, 0x10000, RZ ;  /* 0x0001000004037824 */ /* 0x020fe200078e00ff */
[----:B------:R-:W-:Y:S01]  /*7eb0*/  ISETP.GT.AND P5, PT, R5, 0x48, P5 ;  /* 0x000000480500780c */ /* 0x000fe20002fa4270 */
[----:B------:R-:W-:Y:S02]  /*7ec0*/  BSSY B0, `(.L_x_252) ;  /* 0x0000007000007945 */ /* 0x000fe40003800000 */
[----:B------:R-:W-:-:S04]  /*7ed0*/  FMUL R6, R3, R2 ;  /* 0x0000000203067220 */ /* 0x000fc80000400000 */
[----:B------:R-:W-:-:S05]  /*7ee0*/  FFMA R6, R77, R0, R6 ;  /* 0x000000004d067223 */ /* 0x000fca0000000006 */
[----:B------:R-:W-:-:S05]  /*7ef0*/  F2FP.BF16.F32.PACK_AB R6, RZ, R6 ;  /* 0x00000006ff06723e */ /* 0x000fca00000010ff */
[----:B------:R0:W-:Y:S01]  /*7f00*/  @P4 STG.E.U16 desc[UR12][R16.64+0xd2], R6 ;  /* 0x0000d20610004986 */ /* 0x0001e2000c10150c */
[----:B------:R-:W-:Y:S05]  /*7f10*/  @!P5 BRA `(.L_x_253) ;  /* 0x000000000004d947 */ /* 0x000fea0003800000 */
[----:B------:R0:W5:Y:S02]  /*7f20*/  LDG.E.LTC128B.U16 R4, desc[UR12][R10.64+0xd0] ;  /* 0x0000d00c0a047981 */ /* 0x000164000c1e1520 */
.L_x_253:
[----:B------:R-:W-:Y:S05]  /*7f30*/  BSYNC B0 ;  /* 0x0000000000007941 */ /* 0x000fea0003800000 */
.L_x_252:
[----:B-----5:R-:W-:Y:S01]  /*7f40*/  IMAD.U32 R3, R4, 0x10000, RZ ;  /* 0x0001000004037824 */ /* 0x020fe200078e00ff */
[----:B------:R-:W-:Y:S01]  /*7f50*/  ISETP.GT.AND P4, PT, R5, 0x48, P6 ;  /* 0x000000480500780c */ /* 0x000fe20003784270 */
[----:B0-----:R-:W-:Y:S01]  /*7f60*/  @P5 IMAD.MOV.U32 R6, RZ, RZ, R8 ;  /* 0x000000ffff065224 */ /* 0x001fe200078e0008 */
[----:B------:R-:W-:Y:S01]  /*7f70*/  BSSY B0, `(.L_x_254) ;  /* 0x0000008000007945 */ /* 0x000fe20003800000 */
[----:B------:R-:W-:Y:S01]  /*7f80*/  FMUL R3, R3, R2 ;  /* 0x0000000203037220 */ /* 0x000fe20000400000 */
[----:B------:R-:W-:-:S03]  /*7f90*/  @P5 IMAD.MOV.U32 R7, RZ, RZ, R9 ;  /* 0x000000ffff075224 */ /* 0x000fc600078e0009 */
[----:B------:R-:W-:-:S05]  /*7fa0*/  FFMA R3, R78, R0, R3 ;  /* 0x000000004e037223 */ /* 0x000fca0000000003 */
[----:B------:R-:W-:-:S05]  /*7fb0*/  F2FP.BF16.F32.PACK_AB R3, RZ, R3 ;  /* 0x00000003ff03723e */ /* 0x000fca00000010ff */
[----:B------:R0:W-:Y:S01]  /*7fc0*/  @P5 STG.E.U16 desc[UR12][R6.64+0xd0], R3 ;  /* 0x0000d00306005986 */ /* 0x0001e2000c10150c */
[----:B------:R-:W-:Y:S05]  /*7fd0*/  @!P4 BRA `(.L_x_255) ;  /* 0x000000000004c947 */ /* 0x000fea0003800000 */
[----:B------:R0:W5:Y:S02]  /*7fe0*/  LDG.E.LTC128B.U16 R4, desc[UR12][R10.64+0xd2] ;  /* 0x0000d20c0a047981 */ /* 0x000164000c1e1520 */
.L_x_255:
[----:B------:R-:W-:Y:S05]  /*7ff0*/  BSYNC B0 ;  /* 0x0000000000007941 */ /* 0x000fea0003800000 */
.L_x_254:
[----:B0----5:R-:W-:Y:S01]  /*8000*/  IMAD.U32 R3, R4, 0x10000, RZ ;  /* 0x0001000004037824 */ /* 0x021fe200078e00ff */
[----:B------:R-:W-:Y:S01]  /*8010*/  ISETP.GT.AND P5, PT, R5, 0x40, P3 ;  /* 0x000000400500780c */ /* 0x000fe20001fa4270 */
        /* <DEDUP_REMOVED lines=8> */
[----:B------:R-:W-:Y:S05]  /*80a0*/  @!P5 BRA `(.L_x_257) ;  /* 0x000000000004d947 */ /* 0x000fea0003800000 */
[----:B------:R0:W5:Y:S02]  /*80b0*/  LDG.E.LTC128B.U16 R4, desc[UR12][R12.64+0xe0] ;  /* 0x0000e00c0c047981 */ /* 0x000164000c1e1520 */
.L_x_257:
[----:B------:R-:W-:Y:S05]  /*80c0*/  BSYNC B0 ;  /* 0x0000000000007941 */ /* 0x000fea0003800000 */
.L_x_256:
[----:B0----5:R-:W-:Y:S01]  /*80d0*/  IMAD.U32 R3, R4, 0x10000, RZ ;  /* 0x0001000004037824 */ /* 0x021fe200078e00ff */
        /* <DEDUP_REMOVED lines=8> */
.L_x_259:
[----:B------:R-:W-:Y:S05]  /*8160*/  BSYNC B0 ;  /* 0x0000000000007941 */ /* 0x000fea0003800000 */
.L_x_258:
        /* <DEDUP_REMOVED lines=9> */
.L_x_261:
[----:B------:R-:W-:Y:S05]  /*8200*/  BSYNC B0 ;  /* 0x0000000000007941 */ /* 0x000fea0003800000 */
.L_x_260:
        /* <DEDUP_REMOVED lines=11> */
.L_x_263:
[----:B------:R-:W-:Y:S05]  /*82c0*/  BSYNC B0 ;  /* 0x0000000000007941 */ /* 0x000fea0003800000 */
.L_x_262:
        /* <DEDUP_REMOVED lines=12> */
.L_x_265:
[----:B------:R-:W-:Y:S05]  /*8390*/  BSYNC B0 ;  /* 0x0000000000007941 */ /* 0x000fea0003800000 */
.L_x_264:
        /* <DEDUP_REMOVED lines=9> */
.L_x_267:
[----:B------:R-:W-:Y:S05]  /*8430*/  BSYNC B0 ;  /* 0x0000000000007941 */ /* 0x000fea0003800000 */
.L_x_266:
[C---:B0----5:R-:W-:Y:S01]  /*8440*/  IMAD.U32 R3, R4.reuse, 0x10000, RZ ;  /* 0x0001000004037824 */ /* 0x061fe200078e00ff */
[----:B------:R-:W-:Y:S01]  /*8450*/  ISETP.GT.AND P1, PT, R5, 0x48, P1 ;  /* 0x000000480500780c */ /* 0x000fe20000f24270 */
[----:B------:R-:W-:Y:S02]  /*8460*/  BSSY B0, `(.L_x_268) ;  /* 0x0000008000007945 */ /* 0x000fe40003800000 */
[----:B------:R-:W-:Y:S01]  /*8470*/  FMUL R6, R3, R2 ;  /* 0x0000000203067220 */ /* 0x000fe20000400000 */
[----:B------:R-:W-:-:S03]  /*8480*/  PRMT R3, R4, 0x7610, R3 ;  /* 0x0000761004037816 */ /* 0x000fc60000000003 */
[----:B------:R-:W-:-:S05]  /*8490*/  FFMA R6, R85, R0, R6 ;  /* 0x0000000055067223 */ /* 0x000fca0000000006 */
[----:B------:R-:W-:-:S05]  /*84a0*/  F2FP.BF16.F32.PACK_AB R6, RZ, R6 ;  /* 0x00000006ff06723e */ /* 0x000fca00000010ff */
[----:B------:R0:W-:Y:S01]  /*84b0*/  @P2 STG.E.U16 desc[UR12][R16.64+0xf2], R6 ;  /* 0x0000f20610002986 */ /* 0x0001e2000c10150c */
[----:B------:R-:W-:Y:S05]  /*84c0*/  @!P1 BRA `(.L_x_269) ;  /* 0x0000000000049947 */ /* 0x000fea0003800000 */
[----:B------:R0:W5:Y:S02]  /*84d0*/  LDG.E.LTC128B.U16 R3, desc[UR12][R10.64+0xf0] ;  /* 0x0000f00c0a037981 */ /* 0x000164000c1e1520 */
.L_x_269:
[----:B------:R-:W-:Y:S05]  /*84e0*/  BSYNC B0 ;  /* 0x0000000000007941 */ /* 0x000fea0003800000 */
.L_x_268:
[----:B-----5:R-:W-:Y:S01]  /*84f0*/  IMAD.U32 R7, R3, 0x10000, RZ ;  /* 0x0001000003077824 */ /* 0x020fe200078e00ff */
[----:B------:R-:W-:Y:S01]  /*8500*/  ISETP.GT.AND P0, PT, R5, 0x48, P0 ;  /* 0x000000480500780c */ /* 0x000fe20000704270 */
[----:B------:R-:W-:Y:S01]  /*8510*/  @P1 IMAD.MOV.U32 R4, RZ, RZ, R8 ;  /* 0x000000ffff041224 */ /* 0x000fe200078e0008 */
        /* <DEDUP_REMOVED lines=8> */
.L_x_271:
[----:B------:R-:W-:Y:S05]  /*85a0*/  BSYNC B0 ;  /* 0x0000000000007941 */ /* 0x000fea0003800000 */
.L_x_270:
[----:B-----5:R-:W-:-:S04]  /*85b0*/  IMAD.U32 R3, R3, 0x10000, RZ ;  /* 0x0001000003037824 */ /* 0x020fc800078e00ff */
[----:B------:R-:W-:-:S04]  /*85c0*/  FMUL R2, R3, R2 ;  /* 0x0000000203027220 */ /* 0x000fc80000400000 */
[----:B------:R-:W-:Y:S01]  /*85d0*/  FFMA R2, R87, R0, R2 ;  /* 0x0000000057027223 */ /* 0x000fe20000000002 */
[----:B------:R-:W-:Y:S06]  /*85e0*/  @!P0 EXIT ;  /* 0x000000000000894d */ /* 0x000fec0003800000 */
[----:B------:R-:W-:-:S05]  /*85f0*/  F2FP.BF16.F32.PACK_AB R2, RZ, R2 ;  /* 0x00000002ff02723e */ /* 0x000fca00000010ff */
[----:B------:R-:W-:Y:S01]  /*8600*/  STG.E.U16 desc[UR12][R8.64+0xf2], R2 ;  /* 0x0000f20208007986 */ /* 0x000fe2000c10150c */
[----:B------:R-:W-:Y:S05]  /*8610*/  EXIT ;  /* 0x000000000000794d */ /* 0x000fea0003800000 */
.L_x_21:
[----:B------:R-:W-:Y:S01]  /*8620*/  ULDC.64 UR4, c[0x0][0x5c8] ;  /* 0x0001720000047ab9 */ /* 0x000fe20000000a00 */
[-C--:B------:R-:W-:Y:S01]  /*8630*/  FMUL R88, R88, R0.reuse ;  /* 0x0000000058587220 */ /* 0x080fe20000400000 */
[C---:B------:R-:W-:Y:S01]  /*8640*/  LEA R2, P1, R154.reuse, UR4, 0x1 ;  /* 0x000000049a027c11 */ /* 0x040fe2000f8208ff */
[-C--:B------:R-:W-:Y:S01]  /*8650*/  FMUL R89, R89, R0.reuse ;  /* 0x0000000059597220 */ /* 0x080fe20000400000 */
[C---:B------:R-:W-:Y:S01]  /*8660*/  SHF.L.U64.HI R11, R159.reuse, 0x1, R160 ;  /* 0x000000019f0b7819 */ /* 0x040fe200000102a0 */
[----:B------:R-:W-:Y:S01]  /*8670*/  IMAD.SHL.U32 R159, R159, 0x2, RZ ;  /* 0x000000029f9f7824 */ /* 0x000fe200078e00ff */
[----:B------:R-:W-:Y:S01]  /*8680*/  LEA.HI.X R3, R154, UR5, R153, 0x1, P1 ;  /* 0x000000059a037c11 */ /* 0x000fe200088f0c99 */
[----:B------:R-:W-:Y:S01]  /*8690*/  FMUL R90, R90, R0 ;  /* 0x000000005a5a7220 */ /* 0x000fe20000400000 */
[----:B------:R-:W-:Y:S01]  /*86a0*/  F2FP.BF16.F32.PACK_AB R88, RZ, R88 ;  /* 0x00000058ff58723e */ /* 0x000fe200000010ff */
[-C--:B------:R-:W-:Y:S01]  /*86b0*/  FMUL R91, R91, R0.reuse ;  /* 0x000000005b5b7220 */ /* 0x080fe20000400000 */
[----:B------:R-:W-:Y:S01]  /*86c0*/  ISETP.GT.AND P4, PT, R7, 0x1, PT ;  /* 0x000000010700780c */ /* 0x000fe20003f84270 */
[-C--:B------:R-:W-:Y:S01]  /*86d0*/  FMUL R92, R92, R0.reuse ;  /* 0x000000005c5c7220 */ /* 0x080fe20000400000 */
[C---:B------:R-:W-:Y:S01]  /*86e0*/  ISETP.GT.AND P1, PT, R5.reuse, 0x8, P5 ;  /* 0x000000080500780c */ /* 0x040fe20002f24270 */
[----:B------:R-:W-:Y:S01]  /*86f0*/  @P0 STG.E.U16 desc[UR12][R2.64], R88 ;  /* 0x0000005802000986 */ /* 0x000fe2000c10150c */
[----:B------:R-:W-:Y:S01]  /*8700*/  ISETP.GT.AND P2, PT, R5, RZ, P4 ;  /* 0x000000ff0500720c */ /* 0x000fe20002744270 */
[----:B------:R-:W-:Y:S01]  /*8710*/  FMUL R93, R93, R0 ;  /* 0x000000005d5d7220 */ /* 0x000fe20000400000 */
[----:B------:R-:W-:Y:S01]  /*8720*/  IADD3 R16, P0, R159, R2, RZ ;  /* 0x000000029f107210 */ /* 0x000fe20007f1e0ff */
[----:B------:R-:W-:Y:S01]  /*8730*/  FMUL R94, R94, R0 ;  /* 0x000000005e5e7220 */ /* 0x000fe20000400000 */
[----:B------:R-:W-:Y:S01]  /*8740*/  F2FP.BF16.F32.PACK_AB R89, RZ, R89 ;  /* 0x00000059ff59723e */ /* 0x000fe200000010ff */
[----:B------:R-:W-:Y:S01]  /*8750*/  IMAD.SHL.U32 R15, R9, 0x2, RZ ;  /* 0x00000002090f7824 */ /* 0x000fe200078e00ff */
[----:B------:R-:W-:Y:S01]  /*8760*/  F2FP.BF16.F32.PACK_AB R90, RZ, R90 ;  /* 0x0000005aff5a723e */ /* 0x000fe200000010ff */
[----:B------:R-:W-:Y:S01]  /*8770*/  IMAD.X R17, R11, 0x1, R3, P0 ;  /* 0x000000010b117824 */ /* 0x000fe200000e0603 */
[----:B------:R-:W-:Y:S01]  /*8780*/  ISETP.GT.AND P0, PT, R5, 0x8, P4 ;  /* 0x000000080500780c */ /* 0x000fe20002704270 */
[-C--:B------:R-:W-:Y:S01]  /*8790*/  FMUL R95, R95, R0.reuse ;  /* 0x000000005f5f7220 */ /* 0x080fe20000400000 */
[C---:B------:R-:W-:Y:S01]  /*87a0*/  ISETP.GT.AND P3, PT, R7.reuse, 0x8, PT ;  /* 0x000000080700780c */ /* 0x040fe20003f64270 */
[-C--:B------:R-:W-:Y:S01]  /*87b0*/  FMUL R96, R96, R0.reuse ;  /* 0x0000000060607220 */ /* 0x080fe20000400000 */
[----:B------:R-:W-:Y:S01]  /*87c0*/  ISETP.GT.AND P4, PT, R7, 0x9, PT ;  /* 0x000000090700780c */ /* 0x000fe20003f84270 */
[----:B------:R-:W-:Y:S01]  /*87d0*/  @P2 STG.E.U16 desc[UR12][R2.64+0x2], R89 ;  /* 0x0000025902002986 */ /* 0x000fe2000c10150c */
[----:B------:R-:W-:Y:S01]  /*87e0*/  ISETP.GT.AND P2, PT, R5, RZ, P3 ;  /* 0x000000ff0500720c */ /* 0x000fe20001f44270 */
[-C--:B------:R-:W-:Y:S01]  /*87f0*/  FMUL R97, R97, R0.reuse ;  /* 0x0000000061617220 */ /* 0x080fe20000400000 */
[----:B------:R-:W-:Y:S01]  /*8800*/  F2FP.BF16.F32.PACK_AB R91, RZ, R91 ;  /* 0x0000005bff5b723e */ /* 0x000fe200000010ff */
[----:B------:R-:W-:Y:S01]  /*8810*/  @P1 STG.E.U16 desc[UR12][R16.64], R90 ;  /* 0x0000005a10001986 */ /* 0x000fe2000c10150c */
[C---:B------:R-:W-:Y:S01]  /*8820*/  ISETP.GT.AND P1, PT, R5.reuse, RZ, P4 ;  /* 0x000000ff0500720c */ /* 0x040fe20002724270 */
[----:B------:R-:W-:Y:S01]  /*8830*/  FMUL R98, R98, R0 ;  /* 0x0000000062627220 */ /* 0x000fe20000400000 */
[----:B------:R-:W-:Y:S01]  /*8840*/  F2FP.BF16.F32.PACK_AB R92, RZ, R92 ;  /* 0x0000005cff5c723e */ /* 0x000fe200000010ff */
[----:B------:R-:W-:Y:S01]  /*8850*/  @P0 STG.E.U16 desc[UR12][R16.64+0x2], R91 ;  /* 0x0000025b10000986 */ /* 0x000fe2000c10150c */
[----:B------:R-:W-:Y:S01]  /*8860*/  ISETP.GT.AND P0, PT, R5, 0x8, P3 ;  /* 0x000000080500780c */ /* 0x000fe20001f04270 */
[-C--:B------:R-:W-:Y:S01]  /*8870*/  FMUL R99, R99, R0.reuse ;  /* 0x0000000063637220 */ /* 0x080fe20000400000 */
[----:B------:R-:W-:Y:S01]  /*8880*/  F2FP.BF16.F32.PACK_AB R93, RZ, R93 ;  /* 0x0000005dff5d723e */ /* 0x000fe200000010ff */
[----:B------:R-:W-:Y:S01]  /*8890*/  FMUL R100, R100, R0 ;  /* 0x0000000064647220 */ /* 0x000fe20000400000 */
[----:B------:R-:W-:Y:S01]  /*88a0*/  SHF.L.U64.HI R13, R9, 0x1, R8 ;  /* 0x00000001090d7819 */ /* 0x000fe20000010208 */
[----:B------:R-:W-:Y:S01]  /*88b0*/  @P2 STG.E.U16 desc[UR12][R2.64+0x10], R92 ;  /* 0x0000105c02002986 */ /* 0x000fe2000c10150c */
[----:B------:R-:W-:Y:S01]  /*88c0*/  F2FP.BF16.F32.PACK_AB R94, RZ, R94 ;  /* 0x0000005eff5e723e */ /* 0x000fe200000010ff */
[----:B------:R-:W-:Y:S01]  /*88d0*/  FMUL R101, R101, R0 ;  /* 0x0000000065657220 */ /* 0x000fe20000400000 */
[----:B------:R-:W-:Y:S01]  /*88e0*/  ISETP.GT.AND P3, PT, R7, 0x10, PT ;  /* 0x000000100700780c */ /* 0x000fe20003f64270 */
[----:B------:R-:W-:Y:S01]  /*88f0*/  @P1 STG.E.U16 desc[UR12][R2.64+0x12], R93 ;  /* 0x0000125d02001986 */ /* 0x000fe2000c10150c */
[----:B------:R-:W-:Y:S01]  /*8900*/  IADD3 R8, P1, P2, R159, R2, R15 ;  /* 0x000000029f087210 */ /* 0x000fe20007a3e00f */
[-C--:B------:R-:W-:Y:S01]  /*8910*/  FMUL R102, R102, R0.reuse ;  /* 0x0000000066667220 */ /* 0x080fe20000400000 */
[----:B------:R-:W-:Y:S01]  /*8920*/  F2FP.BF16.F32.PACK_AB R95, RZ, R95 ;  /* 0x0000005fff5f723e */ /* 0x000fe200000010ff */
[----:B------:R-:W-:Y:S01]  /*8930*/  @P0 STG.E.U16 desc[UR12][R16.64+0x10], R94 ;  /* 0x0000105e10000986 */ /* 0x000fe2000c10150c */
[----:B------:R-:W-:Y:S01]  /*8940*/  IADD3.X R9, R11, R3, R13, P1, P2 ;  /* 0x000000030b097210 */ /* 0x000fe20000fe440d */
[-C--:B------:R-:W-:Y:S01]  /*8950*/  FMUL R103, R103, R0.reuse ;  /* 0x0000000067677220 */ /* 0x080fe20000400000 */
[C---:B------:R-:W-:Y:S01]  /*8960*/  ISETP.GT.AND P1, PT, R5.reuse, 0x8, P4 ;  /* 0x000000080500780c */ /* 0x040fe20002724270 */
[-C--:B------:R-:W-:Y:S01]  /*8970*/  FMUL R104, R104, R0.reuse ;  /* 0x0000000068687220 */ /* 0x080fe20000400000 */
[----:B------:R-:W-:Y:S01]  /*8980*/  ISETP.GT.AND P0, PT, R5, RZ, P3 ;  /* 0x000000ff0500720c */ /* 0x000fe20001f04270 */
[----:B------:R-:W-:Y:S01]  /*8990*/  FMUL R105, R105, R0 ;  /* 0x0000000069697220 */ /* 0x000fe20000400000 */
[----:B------:R-:W-:Y:S01]  /*89a0*/  F2FP.BF16.F32.PACK_AB R96, RZ, R96 ;  /* 0x00000060ff60723e */ /* 0x000fe200000010ff */
[-C--:B------:R-:W-:Y:S01]  /*89b0*/  FMUL R106, R106, R0.reuse ;  /* 0x000000006a6a7220 */ /* 0x080fe20000400000 */
[----:B------:R-:W-:Y:S01]  /*89c0*/  ISETP.GT.AND P2, PT, R7, 0x11, PT ;  /* 0x000000110700780c */ /* 0x000fe20003f44270 */
[-C--:B------:R-:W-:Y:S01]  /*89d0*/  FMUL R107, R107, R0.reuse ;  /* 0x000000006b6b7220 */ /* 0x080fe20000400000 */
[----:B------:R-:W-:Y:S01]  /*89e0*/  F2FP.BF16.F32.PACK_AB R97, RZ, R97 ;  /* 0x00000061ff61723e */ /* 0x000fe200000010ff */
[----:B------:R-:W-:Y:S01]  /*89f0*/  FMUL R108, R108, R0 ;  /* 0x000000006c6c7220 */ /* 0x000fe20000400000 */
[----:B------:R-:W-:Y:S01]  /*8a00*/  F2FP.BF16.F32.PACK_AB R98, RZ, R98 ;  /* 0x00000062ff62723e */ /* 0x000fe200000010ff */
[----:B------:R-:W-:Y:S01]  /*8a10*/  FMUL R109, R109, R0 ;  /* 0x000000006d6d7220 */ /* 0x000fe20000400000 */
[----:B------:R-:W-:Y:S01]  /*8a20*/  F2FP.BF16.F32.PACK_AB R99, RZ, R99 ;  /* 0x00000063ff63723e */ /* 0x000fe200000010ff */
[----:B------:R-:W-:Y:S01]  /*8a30*/  @P1 STG.E.U16 desc[UR12][R16.64+0x12], R95 ;  /* 0x0000125f10001986 */ /* 0x000fe2000c10150c */
[----:B------:R-:W-:Y:S01]  /*8a40*/  F2FP.BF16.F32.PACK_AB R100, RZ, R100 ;  /* 0x00000064ff64723e */ /* 0x000fe200000010ff */
[-C--:B------:R-:W-:Y:S01]  /*8a50*/  FMUL R110, R110, R0.reuse ;  /* 0x000000006e6e7220 */ /* 0x080fe20000400000 */
[----:B------:R-:W-:Y:S01]  /*8a60*/  ISETP.GT.AND P1, PT, R7, 0x19, PT ;  /* 0x000000190700780c */ /* 0x000fe20003f24270 */
[----:B------:R-:W-:Y:S01]  /*8a70*/  @P0 STG.E.U16 desc[UR12][R2.64+0x20], R96 ;  /* 0x0000206002000986 */ /* 0x000fe2000c10150c */
[----:B------:R-:W-:Y:S01]  /*8a80*/  ISETP.GT.AND P0, PT, R5, RZ, P2 ;  /* 0x000000ff0500720c */ /* 0x000fe20001704270 */
[-C--:B------:R-:W-:Y:S01]  /*8a90*/  FMUL R111, R111, R0.reuse ;  /* 0x000000006f6f7220 */ /* 0x080fe20000400000 */
[----:B------:R-:W-:Y:S01]  /*8aa0*/  F2FP.BF16.F32.PACK_AB R101, RZ, R101 ;  /* 0x00000065ff65723e */ /* 0x000fe200000010ff */
[----:B------:R-:W-:Y:S01]  /*8ab0*/  FMUL R112, R112, R0 ;  /* 0x0000000070707220 */ /* 0x000fe20000400000 */
[----:B------:R-:W-:Y:S01]  /*8ac0*/  F2FP.BF16.F32.PACK_AB R102, RZ, R102 ;  /* 0x00000066ff66723e */ /* 0x000fe200000010ff */
        /* <DEDUP_REMOVED lines=8> */
[----:B------:R-:W-:Y:S01]  /*8b50*/  @P0 STG.E.U16 desc[UR12][R2.64+0x22], R97 ;  /* 0x0000226102000986 */ /* 0x000fe2000c10150c */
[----:B------:R-:W-:Y:S01]  /*8b60*/  ISETP.GT.AND P0, PT, R5, 0x8, P3 ;  /* 0x000000080500780c */ /* 0x000fe20001f04270 */
        /* <DEDUP_REMOVED lines=15> */
[----:B------:R-:W-:Y:S01]  /*8c60*/  ISETP.GT.AND P2, PT, R7, 0x18, PT ;  /* 0x000000180700780c */ /* 0x000fe20003f44270 */
        /* <DEDUP_REMOVED lines=8> */
[----:B------:R-:W-:Y:S01]  /*8cf0*/  FMUL R128, R128, R0 ;  /* 0x0000000080807220 */ /* 0x000fe20000400000 */
[----:B------:R-:W-:Y:S01]  /*8d00*/  F2FP.BF16.F32.PACK_AB R117, RZ, R117 ;  /* 0x00000075ff75723e */ /* 0x000fe200000010ff */
[----:B------:R-:W-:Y:S01]  /*8d10*/  @P0 STG.E.U16 desc[UR12][R16.64+0x22], R99 ;  /* 0x0000226310000986 */ /* 0x000fe2000c10150c */
[----:B------:R-:W-:Y:S01]  /*8d20*/  IADD3 R12, P0, R15, R2, RZ ;  /* 0x000000020f0c7210 */ /* 0x000fe20007f1e0ff */
[----:B------:R-:W-:Y:S01]  /*8d30*/  FMUL R129, R129, R0 ;  /* 0x0000000081817220 */ /* 0x000fe20000400000 */
[----:B------:R-:W-:Y:S01]  /*8d40*/  F2FP.BF16.F32.PACK_AB R118, RZ, R118 ;  /* 0x00000076ff76723e */ /* 0x000fe200000010ff */
[----:B------:R-:W-:Y:S01]  /*8d50*/  FMUL R130, R130, R0 ;  /* 0x0000000082827220 */ /* 0x000fe20000400000 */
[----:B------:R-:W-:Y:S01]  /*8d60*/  F2FP.BF16.F32.PACK_AB R119, RZ, R119 ;  /* 0x00000077ff77723e */ /* 0x000fe200000010ff */
[----:B------:R-:W-:Y:S01]  /*8d70*/  IMAD.X R13, R13, 0x1, R3, P0 ;  /* 0x000000010d0d7824 */ /* 0x000fe200000e0603 */
[----:B------:R-:W-:Y:S01]  /*8d80*/  IADD3 R14, P0, R159, R12, RZ ;  /* 0x0000000c9f0e7210 */ /* 0x000fe20007f1e0ff */
[----:B------:R-:W-:Y:S01]  /*8d90*/  FMUL R131, R131, R0 ;  /* 0x0000000083837220 */ /* 0x000fe20000400000 */
[----:B------:R-:W-:Y:S01]  /*8da0*/  F2FP.BF16.F32.PACK_AB R120, RZ, R120 ;  /* 0x00000078ff78723e */ /* 0x000fe200000010ff */
[-C--:B------:R-:W-:Y:S01]  /*8db0*/  FMUL R132, R132, R0.reuse ;  /* 0x0000000084847220 */ /* 0x080fe20000400000 */
[----:B------:R-:W-:Y:S01]  /*8dc0*/  F2FP.BF16.F32.PACK_AB R121, RZ, R121 ;  /* 0x00000079ff79723e */ /* 0x000fe200000010ff */
[----:B------:R-:W-:Y:S01]  /*8dd0*/  IMAD.X R15, R11, 0x1, R13, P0 ;  /* 0x000000010b0f7824 */ /* 0x000fe200000e060d */
[----:B------:R-:W-:Y:S01]  /*8de0*/  ISETP.GT.AND P0, PT, R5, RZ, P2 ;  /* 0x000000ff0500720c */ /* 0x000fe20001704270 */
        /* <DEDUP_REMOVED lines=12> */
[----:B------:R-:W-:Y:S01]  /*8eb0*/  @P0 STG.E.U16 desc[UR12][R2.64+0x30], R100 ;  /* 0x0000306402000986 */ /* 0x000fe2000c10150c */
        /* <DEDUP_REMOVED lines=14> */
[----:B------:R-:W-:Y:S01]  /*8fa0*/  ISETP.GT.AND P0, PT, R5, 0x8, P2 ;  /* 0x000000080500780c */ /* 0x000fe20001704270 */
[-C--:B------:R-:W-:Y:S01]  /*8fb0*/  FMUL R145, R145, R0.reuse ;  /* 0x0000000091917220 */ /* 0x080fe20000400000 */
[----:B------:R-:W-:Y:S01]  /*8fc0*/  ISETP.GT.AND P2, PT, R7, 0x20, PT ;  /* 0x000000200700780c */ /* 0x000fe20003f44270 */
        /* <DEDUP_REMOVED lines=24> */
[----:B------:R-:W-:Y:S01]  /*9150*/  @P0 STG.E.U16 desc[UR12][R16.64+0x32], R103 ;  /* 0x0000326710000986 */ /* 0x000fe2000c10150c */
[----:B------:R-:W-:Y:S01]  /*9160*/  ISETP.GT.AND P0, PT, R5, RZ, P2 ;  /* 0x000000ff0500720c */ /* 0x000fe20001704270 */
        /* <DEDUP_REMOVED lines=135> */
[----:B------:R-:W-:-:S02]  /*99e0*/  F2FP.BF16.F32.PACK_AB R68, RZ, R68 ;  /* 0x00000044ff44723e */ /* 0x000fc400000010ff */
[----:B------:R-:W-:Y:S01]  /*99f0*/  F2FP.BF16.F32.PACK_AB R69, RZ, R69 ;  /* 0x00000045ff45723e */ /* 0x000fe200000010ff */
[----:B------:R-:W-:Y:S01]  /*9a00*/  @P0 STG.E.U16 desc[UR12][R2.64+0x62], R113 ;  /* 0x0000627102000986 */ /* 0x000fe2000c10150c */
[----:B------:R-:W-:Y:S02]  /*9a10*/  ISETP.GT.AND P0, PT, R5, 0x8, P2 ;  /* 0x000000080500780c */ /* 0x000fe40001704270 */
[----:B------:R-:W-:Y:S02]  /*9a20*/  ISETP.GT.AND P2, PT, R7, 0x38, PT ;  /* 0x000000380700780c */ /* 0x000fe40003f44270 */
[----:B------:R-:W-:Y:S02]  /*9a30*/  F2FP.BF16.F32.PACK_AB R70, RZ, R70 ;  /* 0x00000046ff46723e */ /* 0x000fe400000010ff */
[----:B------:R-:W-:Y:S02]  /*9a40*/  F2FP.BF16.F32.PACK_AB R71, RZ, R71 ;  /* 0x00000047ff47723e */ /* 0x000fe400000010ff */
[----:B------:R-:W-:-:S02]  /*9a50*/  F2FP.BF16.F32.PACK_AB R72, RZ, R72 ;  /* 0x00000048ff48723e */ /* 0x000fc400000010ff */
[----:B------:R-:W-:Y:S02]  /*9a60*/  F2FP.BF16.F32.PACK_AB R73, RZ, R73 ;  /* 0x00000049ff49723e */ /* 0x000fe400000010ff */
[----:B------:R-:W-:Y:S01]  /*9a70*/  F2FP.BF16.F32.PACK_AB R74, RZ, R74 ;  /* 0x0000004aff4a723e */ /* 0x000fe200000010ff */
[----:B------:R-:W-:Y:S01]  /*9a80*/  @P0 STG.E.U16 desc[UR12][R16.64+0x60], R114 ;  /* 0x0000607210000986 */ /* 0x000fe2000c10150c */
[----:B------:R-:W-:Y:S02]  /*9a90*/  ISETP.GT.AND P0, PT, R5, 0x8, P1 ;  /* 0x000000080500780c */ /* 0x000fe40000f04270 */
[----:B------:R-:W-:Y:S02]  /*9aa0*/  ISETP.GT.AND P1, PT, R7, 0x39, PT ;  /* 0x000000390700780c */ /* 0x000fe40003f24270 */
[----:B------:R-:W-:Y:S02]  /*9ab0*/  F2FP.BF16.F32.PACK_AB R75, RZ, R75 ;  /* 0x0000004bff4b723e */ /* 0x000fe400000010ff */
[----:B------:R-:W-:-:S02]  /*9ac0*/  F2FP.BF16.F32.PACK_AB R76, RZ, R76 ;  /* 0x0000004cff4c723e */ /* 0x000fc400000010ff */
[----:B------:R-:W-:Y:S02]  /*9ad0*/  F2FP.BF16.F32.PACK_AB R77, RZ, R77 ;  /* 0x0000004dff4d723e */ /* 0x000fe400000010ff */
[----:B------:R-:W-:Y:S02]  /*9ae0*/  F2FP.BF16.F32.PACK_AB R78, RZ, R78 ;  /* 0x0000004eff4e723e */ /* 0x000fe400000010ff */
[----:B------:R-:W-:Y:S01]  /*9af0*/  F2FP.BF16.F32.PACK_AB R79, RZ, R79 ;  /* 0x0000004fff4f723e */ /* 0x000fe200000010ff */
[----:B------:R-:W-:Y:S01]  /*9b00*/  @P0 STG.E.U16 desc[UR12][R16.64+0x62], R115 ;  /* 0x0000627310000986 */ /* 0x000fe2000c10150c */
[----:B------:R-:W-:Y:S02]  /*9b10*/  ISETP.GT.AND P0, PT, R5, RZ, P2 ;  /* 0x000000ff0500720c */ /* 0x000fe40001704270 */
[----:B------:R-:W-:Y:S02]  /*9b20*/  F2FP.BF16.F32.PACK_AB R80, RZ, R80 ;  /* 0x00000050ff50723e */ /* 0x000fe400000010ff */
[----:B------:R-:W-:-:S02]  /*9b30*/  F2FP.BF16.F32.PACK_AB R81, RZ, R81 ;  /* 0x00000051ff51723e */ /* 0x000fc400000010ff */
[----:B------:R-:W-:Y:S02]  /*9b40*/  F2FP.BF16.F32.PACK_AB R82, RZ, R82 ;  /* 0x00000052ff52723e */ /* 0x000fe400000010ff */
[----:B------:R-:W-:Y:S02]  /*9b50*/  F2FP.BF16.F32.PACK_AB R83, RZ, R83 ;  /* 0x00000053ff53723e */ /* 0x000fe400000010ff */
[----:B------:R-:W-:Y:S02]  /*9b60*/  F2FP.BF16.F32.PACK_AB R84, RZ, R84 ;  /* 0x00000054ff54723e */ /* 0x000fe400000010ff */
[----:B------:R-:W-:Y:S01]  /*9b70*/  F2FP.BF16.F32.PACK_AB R85, RZ, R85 ;  /* 0x00000055ff55723e */ /* 0x000fe200000010ff */
[----:B------:R-:W-:Y:S01]  /*9b80*/  @P0 STG.E.U16 desc[UR12][R2.64+0x70], R116 ;  /* 0x0000707402000986 */ /* 0x000fe2000c10150c */
[----:B------:R-:W-:Y:S02]  /*9b90*/  ISETP.GT.AND P0, PT, R5, RZ, P1 ;  /* 0x000000ff0500720c */ /* 0x000fe40000f04270 */
[----:B------:R-:W-:-:S11]  /*9ba0*/  F2FP.BF16.F32.PACK_AB R86, RZ, R86 ;  /* 0x00000056ff56723e */ /* 0x000fd600000010ff */
[----:B------:R-:W-:Y:S01]  /*9bb0*/  @P0 STG.E.U16 desc[UR12][R2.64+0x72], R117 ;  /* 0x0000727502000986 */ /* 0x000fe2000c10150c */
[----:B------:R-:W-:Y:S02]  /*9bc0*/  ISETP.GT.AND P0, PT, R5, 0x8, P2 ;  /* 0x000000080500780c */ /* 0x000fe40001704270 */
[----:B------:R-:W-:-:S11]  /*9bd0*/  ISETP.GT.AND P2, PT, R7, 0x40, PT ;  /* 0x000000400700780c */ /* 0x000fd60003f44270 */
[----:B------:R-:W-:Y:S01]  /*9be0*/  @P0 STG.E.U16 desc[UR12][R16.64+0x70], R118 ;  /* 0x0000707610000986 */ /* 0x000fe2000c10150c */
[----:B------:R-:W-:Y:S02]  /*9bf0*/  ISETP.GT.AND P0, PT, R5, 0x8, P1 ;  /* 0x000000080500780c */ /* 0x000fe40000f04270 */
[----:B------:R-:W-:-:S11]  /*9c00*/  ISETP.GT.AND P1, PT, R7, 0x41, PT ;  /* 0x000000410700780c */ /* 0x000fd60003f24270 */
[----:B------:R-:W-:Y:S01]  /*9c10*/  @P0 STG.E.U16 desc[UR12][R16.64+0x72], R119 ;  /* 0x0000727710000986 */ /* 0x000fe2000c10150c */
[----:B------:R-:W-:-:S13]  /*9c20*/  ISETP.GT.AND P0, PT, R5, RZ, P2 ;  /* 0x000000ff0500720c */ /* 0x000fda0001704270 */
[----:B------:R-:W-:Y:S01]  /*9c30*/  @P0 STG.E.U16 desc[UR12][R2.64+0x80], R120 ;  /* 0x0000807802000986 */ /* 0x000fe2000c10150c */
[----:B------:R-:W-:-:S13]  /*9c40*/  ISETP.GT.AND P0, PT, R5, RZ, P1 ;  /* 0x000000ff0500720c */ /* 0x000fda0000f04270 */
        /* <DEDUP_REMOVED lines=51> */
[----:B------:R-:W-:-:S13]  /*9f80*/  ISETP.GT.AND P0, PT, R5, 0x8, P1 ;  /* 0x000000080500780c */ /* 0x000fda0000f04270 */
[----:B------:R-:W-:Y:S01]  /*9f90*/  @P0 STG.E.U16 desc[UR12][R16.64+0xd0], R142 ;  /* 0x0000d08e10000986 */ /* 0x000fe2000c10150c */
[----:B------:R-:W-:-:S13]  /*9fa0*/  ISETP.GT.AND P0, PT, R5, 0x8, P3 ;  /* 0x000000080500780c */ /* 0x000fda0001f04270 */
[----:B------:R-:W-:Y:S01]  /*9fb0*/  @P0 STG.E.U16 desc[UR12][R16.64+0xd2], R143 ;  /* 0x0000d28f10000986 */ /* 0x000fe2000c10150c */
[----:B------:R-:W-:-:S04]  /*9fc0*/  ISETP.GT.AND P0, PT, R7, 0x70, PT ;  /* 0x000000700700780c */ /* 0x000fc80003f04270 */
        /* <DEDUP_REMOVED lines=8> */
[----:B------:R-:W-:-:S13]  /*a050*/  ISETP.GT.AND P1, PT, R5, RZ, P2 ;  /* 0x000000ff0500720c */ /* 0x000fda0001724270 */
[----:B------:R-:W-:Y:S01]  /*a060*/  @P1 STG.E.U16 desc[UR12][R2.64+0xf0], R148 ;  /* 0x0000f09402001986 */ /* 0x000fe2000c10150c */
[----:B------:R-:W-:-:S04]  /*a070*/  ISETP.GT.AND P1, PT, R7, 0x79, PT ;  /* 0x000000790700780c */ /* 0x000fc80003f24270 */
[----:B------:R-:W-:-:S13]  /*a080*/  ISETP.GT.AND P6, PT, R5, RZ, P1 ;  /* 0x000000ff0500720c */ /* 0x000fda0000fc4270 */
[----:B------:R0:W-:Y:S01]  /*a090*/  @P6 STG.E.U16 desc[UR12][R2.64+0xf2], R149 ;  /* 0x0000f29502006986 */ /* 0x0001e2000c10150c */
[----:B------:R-:W-:-:S13]  /*a0a0*/  ISETP.GT.AND P6, PT, R5, 0x8, P2 ;  /* 0x000000080500780c */ /* 0x000fda00017c4270 */
[----:B0-----:R-:W-:Y:S02]  /*a0b0*/  @P6 IMAD.MOV.U32 R2, RZ, RZ, R16 ;  /* 0x000000ffff026224 */ /* 0x001fe400078e0010 */
[----:B------:R-:W-:-:S05]  /*a0c0*/  @P6 IMAD.MOV.U32 R3, RZ, RZ, R17 ;  /* 0x000000ffff036224 */ /* 0x000fca00078e0011 */
[----:B------:R0:W-:Y:S01]  /*a0d0*/  @P6 STG.E.U16 desc[UR12][R2.64+0xf0], R150 ;  /* 0x0000f09602006986 */ /* 0x0001e2000c10150c */
[----:B------:R-:W-:-:S13]  /*a0e0*/  ISETP.GT.AND P6, PT, R5, 0x8, P1 ;  /* 0x000000080500780c */ /* 0x000fda0000fc4270 */
[----:B------:R-:W-:Y:S01]  /*a0f0*/  @P6 STG.E.U16 desc[UR12][R16.64+0xf2], R151 ;  /* 0x0000f29710006986 */ /* 0x000fe2000c10150c */
[----:B------:R-:W-:-:S05]  /*a100*/  IADD3 R10, P6, R159, R12, RZ ;  /* 0x0000000c9f0a7210 */ /* 0x000fca0007fde0ff */
[----:B------:R-:W-:Y:S01]  /*a110*/  IMAD.X R11, R11, 0x1, R13, P6 ;  /* 0x000000010b0b7824 */ /* 0x000fe200030e060d */
[C---:B------:R-:W-:Y:S02]  /*a120*/  ISETP.GT.AND P6, PT, R5.reuse, 0x40, P5 ;  /* 0x000000400500780c */ /* 0x040fe40002fc4270 */
[----:B------:R-:W-:-:S11]  /*a130*/  ISETP.GT.AND P5, PT, R5, 0x48, P5 ;  /* 0x000000480500780c */ /* 0x000fd60002fa4270 */
[----:B------:R-:W-:Y:S01]  /*a140*/  @P6 STG.E.U16 desc[UR12][R12.64], R24 ;  /* 0x000000180c006986 */ /* 0x000fe2000c10150c */
[----:B------:R-:W-:-:S04]  /*a150*/  ISETP.GT.AND P6, PT, R7, 0x1, PT ;  /* 0x000000010700780c */ /* 0x000fc80003fc4270 */
[----:B------:R-:W-:-:S13]  /*a160*/  ISETP.GT.AND P6, PT, R5, 0x40, P6 ;  /* 0x000000400500780c */ /* 0x000fda00037c4270 */
[----:B------:R-:W-:Y:S01]  /*a170*/  @P6 STG.E.U16 desc[UR12][R12.64+0x2], R25 ;  /* 0x000002190c006986 */ /* 0x000fe2000c10150c */
[----:B------:R-:W-:-:S03]  /*a180*/  ISETP.GT.AND P6, PT, R7, 0x1, PT ;  /* 0x000000010700780c */ /* 0x000fc60003fc4270 */
[----:B------:R-:W-:Y:S01]  /*a190*/  @P5 STG.E.U16 desc[UR12][R14.64], R26 ;  /* 0x0000001a0e005986 */ /* 0x000fe2000c10150c */
[----:B------:R-:W-:Y:S02]  /*a1a0*/  ISETP.GT.AND P5, PT, R5, 0x48, P6 ;  /* 0x000000480500780c */ /* 0x000fe400037a4270 */
[----:B------:R-:W-:-:S11]  /*a1b0*/  ISETP.GT.AND P6, PT, R7, 0x8, PT ;  /* 0x000000080700780c */ /* 0x000fd60003fc4270 */
[----:B------:R-:W-:Y:S01]  /*a1c0*/  @P5 STG.E.U16 desc[UR12][R14.64+0x2], R27 ;  /* 0x0000021b0e005986 */ /* 0x000fe2000c10150c */
[----:B------:R-:W-:Y:S02]  /*a1d0*/  ISETP.GT.AND P5, PT, R5, 0x40, P6 ;  /* 0x000000400500780c */ /* 0x000fe400037a4270 */
[----:B------:R-:W-:-:S11]  /*a1e0*/  ISETP.GT.AND P6, PT, R7, 0x9, PT ;  /* 0x000000090700780c */ /* 0x000fd60003fc4270 */
[----:B------:R-:W-:Y:S01]  /*a1f0*/  @P5 STG.E.U16 desc[UR12][R12.64+0x10], R28 ;  /* 0x0000101c0c005986 */ /* 0x000fe2000c10150c */
[----:B------:R-:W-:-:S13]  /*a200*/  ISETP.GT.AND P5, PT, R5, 0x40, P6 ;  /* 0x000000400500780c */ /* 0x000fda00037a4270 */
[----:B------:R-:W-:Y:S01]  /*a210*/  @P5 STG.E.U16 desc[UR12][R12.64+0x12], R29 ;  /* 0x0000121d0c005986 */ /* 0x000fe2000c10150c */
[----:B------:R-:W-:-:S04]  /*a220*/  ISETP.GT.AND P5, PT, R7, 0x8, PT ;  /* 0x000000080700780c */ /* 0x000fc80003fa4270 */
[----:B------:R-:W-:-:S13]  /*a230*/  ISETP.GT.AND P5, PT, R5, 0x48, P5 ;  /* 0x000000480500780c */ /* 0x000fda0002fa4270 */
        /* <DEDUP_REMOVED lines=11> */
[----:B0-----:R-:W-:Y:S02]  /*a2f0*/  @P5 IMAD.MOV.U32 R2, RZ, RZ, R8 ;  /* 0x000000ffff025224 */ /* 0x001fe400078e0008 */
[----:B------:R-:W-:-:S05]  /*a300*/  @P5 IMAD.MOV.U32 R3, RZ, RZ, R9 ;  /* 0x000000ffff035224 */ /* 0x000fca00078e0009 */
[----:B------:R0:W-:Y:S01]  /*a310*/  @P5 STG.E.U16 desc[UR12][R2.64+0x20], R34 ;  /* 0x0000202202005986 */ /* 0x0001e2000c10150c */
[----:B------:R-:W-:Y:S02]  /*a320*/  ISETP.GT.AND P5, PT, R5, 0x48, P6 ;  /* 0x000000480500780c */ /* 0x000fe400037a4270 */
[----:B------:R-:W-:-:S11]  /*a330*/  ISETP.GT.AND P6, PT, R7, 0x18, PT ;  /* 0x000000180700780c */ /* 0x000fd60003fc4270 */
[----:B0-----:R-:W-:Y:S02]  /*a340*/  @P5 IMAD.MOV.U32 R2, RZ, RZ, R8 ;  /* 0x000000ffff025224 */ /* 0x001fe400078e0008 */
[----:B------:R-:W-:-:S05]  /*a350*/  @P5 IMAD.MOV.U32 R3, RZ, RZ, R9 ;  /* 0x000000ffff035224 */ /* 0x000fca00078e0009 */
[----:B------:R0:W-:Y:S01]  /*a360*/  @P5 STG.E.U16 desc[UR12][R2.64+0x22], R35 ;  /* 0x0000222302005986 */ /* 0x0001e2000c10150c */
        /* <DEDUP_REMOVED lines=150> */
[----:B------:R-:W-:-:S13]  /*acd0*/  ISETP.GT.AND P5, PT, R5, 0x40, P6 ;  /* 0x000000400500780c */ /* 0x000fda00037a4270 */
[----:B------:R-:W-:Y:S01]  /*ace0*/  @P5 STG.E.U16 desc[UR12][R12.64+0xd0], R76 ;  /* 0x0000d04c0c005986 */ /* 0x000fe2000c10150c */
[C---:B------:R-:W-:Y:S02]  /*acf0*/  ISETP.GT.AND P5, PT, R5.reuse, 0x40, P3 ;  /* 0x000000400500780c */ /* 0x040fe40001fa4270 */
[----:B------:R-:W-:-:S11]  /*ad00*/  ISETP.GT.AND P3, PT, R5, 0x48, P3 ;  /* 0x000000480500780c */ /* 0x000fd60001f64270 */
[----:B------:R-:W-:Y:S01]  /*ad10*/  @P5 STG.E.U16 desc[UR12][R12.64+0xd2], R77 ;  /* 0x0000d24d0c005986 */ /* 0x000fe2000c10150c */
[C---:B------:R-:W-:Y:S02]  /*ad20*/  ISETP.GT.AND P5, PT, R5.reuse, 0x48, P6 ;  /* 0x000000480500780c */ /* 0x040fe400037a4270 */
[C---:B------:R-:W-:Y:S02]  /*ad30*/  ISETP.GT.AND P6, PT, R5.reuse, 0x40, P0 ;  /* 0x000000400500780c */ /* 0x040fe400007c4270 */
[----:B------:R-:W-:-:S09]  /*ad40*/  ISETP.GT.AND P0, PT, R5, 0x48, P0 ;  /* 0x000000480500780c */ /* 0x000fd20000704270 */
[----:B0-----:R-:W-:Y:S02]  /*ad50*/  @P5 IMAD.MOV.U32 R2, RZ, RZ, R8 ;  /* 0x000000ffff025224 */ /* 0x001fe400078e0008 */
[----:B------:R-:W-:-:S05]  /*ad60*/  @P5 IMAD.MOV.U32 R3, RZ, RZ, R9 ;  /* 0x000000ffff035224 */ /* 0x000fca00078e0009 */
[----:B------:R0:W-:Y:S01]  /*ad70*/  @P5 STG.E.U16 desc[UR12][R2.64+0xd0], R78 ;  /* 0x0000d04e02005986 */ /* 0x0001e2000c10150c */
[C---:B------:R-:W-:Y:S02]  /*ad80*/  ISETP.GT.AND P5, PT, R5.reuse, 0x40, P4 ;  /* 0x000000400500780c */ /* 0x040fe400027a4270 */
[----:B------:R-:W-:Y:S01]  /*ad90*/  ISETP.GT.AND P4, PT, R5, 0x48, P4 ;  /* 0x000000480500780c */ /* 0x000fe20002784270 */
[----:B0-----:R-:W-:Y:S02]  /*ada0*/  @P3 IMAD.MOV.U32 R2, RZ, RZ, R8 ;  /* 0x000000ffff023224 */ /* 0x001fe400078e0008 */
[----:B------:R-:W-:-:S05]  /*adb0*/  @P3 IMAD.MOV.U32 R3, RZ, RZ, R9 ;  /* 0x000000ffff033224 */ /* 0x000fca00078e0009 */
[----:B------:R0:W-:Y:S01]  /*adc0*/  @P3 STG.E.U16 desc[UR12][R2.64+0xd2], R79 ;  /* 0x0000d24f02003986 */ /* 0x0001e2000c10150c */
[C---:B------:R-:W-:Y:S02]  /*add0*/  ISETP.GT.AND P3, PT, R5.reuse, 0x40, P1 ;  /* 0x000000400500780c */ /* 0x040fe40000f64270 */
[C---:B------:R-:W-:Y:S01]  /*ade0*/  ISETP.GT.AND P1, PT, R5.reuse, 0x48, P1 ;  /* 0x000000480500780c */ /* 0x040fe20000f24270 */
[----:B------:R-:W-:Y:S01]  /*adf0*/  @P6 STG.E.U16 desc[UR12][R12.64+0xe0], R80 ;  /* 0x0000e0500c006986 */ /* 0x000fe2000c10150c */
[C---:B------:R-:W-:Y:S02]  /*ae00*/  ISETP.GT.AND P6, PT, R5.reuse, 0x40, P2 ;  /* 0x000000400500780c */ /* 0x040fe400017c4270 */
[----:B------:R-:W-:Y:S01]  /*ae10*/  ISETP.GT.AND P2, PT, R5, 0x48, P2 ;  /* 0x000000480500780c */ /* 0x000fe20001744270 */
[----:B------:R-:W-:Y:S01]  /*ae20*/  @P5 STG.E.U16 desc[UR12][R12.64+0xe2], R81 ;  /* 0x0000e2510c005986 */ /* 0x000fe2000c10150c */
[----:B0-----:R-:W-:Y:S02]  /*ae30*/  @P0 IMAD.MOV.U32 R2, RZ, RZ, R8 ;  /* 0x000000ffff020224 */ /* 0x001fe400078e0008 */
[----:B------:R-:W-:-:S05]  /*ae40*/  @P0 IMAD.MOV.U32 R3, RZ, RZ, R9 ;  /* 0x000000ffff030224 */ /* 0x000fca00078e0009 */
[----:B------:R0:W-:Y:S02]  /*ae50*/  @P0 STG.E.U16 desc[UR12][R2.64+0xe0], R82 ;  /* 0x0000e05202000986 */ /* 0x0001e4000c10150c */
[----:B0-----:R-:W-:Y:S02]  /*ae60*/  @P4 IMAD.MOV.U32 R2, RZ, RZ, R8 ;  /* 0x000000ffff024224 */ /* 0x001fe400078e0008 */
[----:B------:R-:W-:-:S05]  /*ae70*/  @P4 IMAD.MOV.U32 R3, RZ, RZ, R9 ;  /* 0x000000ffff034224 */ /* 0x000fca00078e0009 */
[----:B------:R0:W-:Y:S04]  /*ae80*/  @P4 STG.E.U16 desc[UR12][R2.64+0xe2], R83 ;  /* 0x0000e25302004986 */ /* 0x0001e8000c10150c */
[----:B------:R1:W-:Y:S04]  /*ae90*/  @P6 STG.E.U16 desc[UR12][R12.64+0xf0], R84 ;  /* 0x0000f0540c006986 */ /* 0x0003e8000c10150c */
[----:B------:R1:W-:Y:S01]  /*aea0*/  @P3 STG.E.U16 desc[UR12][R12.64+0xf2], R85 ;  /* 0x0000f2550c003986 */ /* 0x0003e2000c10150c */
[----:B0-----:R-:W-:Y:S02]  /*aeb0*/  @P2 IMAD.MOV.U32 R2, RZ, RZ, R8 ;  /* 0x000000ffff022224 */ /* 0x001fe400078e0008 */
[----:B------:R-:W-:-:S05]  /*aec0*/  @P2 IMAD.MOV.U32 R3, RZ, RZ, R9 ;  /* 0x000000ffff032224 */ /* 0x000fca00078e0009 */
[----:B------:R1:W-:Y:S01]  /*aed0*/  @P2 STG.E.U16 desc[UR12][R2.64+0xf0], R86 ;  /* 0x0000f05602002986 */ /* 0x0003e2000c10150c */
[----:B------:R-:W-:Y:S05]  /*aee0*/  @!P1 EXIT ;  /* 0x000000000000994d */ /* 0x000fea0003800000 */
[----:B------:R-:W-:-:S05]  /*aef0*/  F2FP.BF16.F32.PACK_AB R0, RZ, R0 ;  /* 0x00000000ff00723e */ /* 0x000fca00000010ff */
[----:B------:R-:W-:Y:S01]  /*af00*/  STG.E.U16 desc[UR12][R8.64+0xf2], R0 ;  /* 0x0000f20008007986 */ /* 0x000fe2000c10150c */
[----:B------:R-:W-:Y:S05]  /*af10*/  EXIT ;  /* 0x000000000000794d */ /* 0x000fea0003800000 */
.L_x_9:
[----:B------:R-:W-:-:S13]  /*af20*/  ISETP.NE.AND P0, PT, R7, RZ, PT ;  /* 0x000000ff0700720c */ /* 0x000fda0003f05270 */
[----:B------:R-:W-:Y:S05]  /*af30*/  @P0 EXIT ;  /* 0x000000000000094d */ /* 0x000fea0003800000 */
[----:B------:R-:W-:Y:S01]  /*af40*/  ELECT P0, URZ, PT ;  /* 0x00000000003f782f */ /* 0x000fe20003800000 */
[----:B------:R-:W-:-:S12]  /*af50*/  BSSY B0, `(.L_x_272) ;  /* 0x0000076000007945 */ /* 0x000fd80003800000 */
[----:B------:R-:W-:Y:S05]  /*af60*/  @!P0 BRA `(.L_x_273) ;  /* 0x0000000400d08947 */ /* 0x000fea0003800000 */
[----:B------:R-:W-:Y:S02]  /*af70*/  ISETP.GE.AND P0, PT, R11, 0x1, PT ;  /* 0x000000010b00780c */ /* 0x000fe40003f06270 */
[----:B------:R-:W-:-:S04]  /*af80*/  SHF.R.S32.HI R7, RZ, 0x1f, R12 ;  /* 0x0000001fff077819 */ /* 0x000fc8000001140c */
[----:B------:R-:W-:-:S07]  /*af90*/  LEA.HI R7, R7, R12, RZ, 0x7 ;  /* 0x0000000c07077211 */ /* 0x000fce00078f38ff */
[----:B------:R-:W-:Y:S05]  /*afa0*/  @!P0 BRA `(.L_x_273) ;  /* 0x0000000400c08947 */ /* 0x000fea0003800000 */
[----:B0----5:R-:W0:Y:S01]  /*afb0*/  S2R R0, SR_CTAID.X ;  /* 0x0000000000007919 */ /* 0x021e220000002500 */
[----:B------:R-:W1:Y:S01]  /*afc0*/  LDC.64 R8, c[0x0][0x4d8] ;  /* 0x00013600ff087b82 */ /* 0x000e620000000a00 */
[----:B------:R-:W-:Y:S01]  /*afd0*/  LOP3.LUT R7, R7, 0xffffff80, RZ, 0xc0, !PT ;  /* 0xffffff8007077812 */ /* 0x000fe200078ec0ff */
[----:B------:R-:W-:Y:S01]  /*afe0*/  IMAD.SHL.U32 R10, R6, 0x80, RZ ;  /* 0x00000080060a7824 */ /* 0x000fe200078e00ff */
[C---:B------:R-:W-:Y:S01]  /*aff0*/  LOP3.LUT P0, RZ, R12.reuse, 0x1f, RZ, 0xc0, !PT ;  /* 0x0000001f0cff7812 */ /* 0x040fe2000780c0ff */
[----:B------:R-:W-:Y:S01]  /*b000*/  ULDC.64 UR4, c[0x0][0x4b0] ;  /* 0x00012c0000047ab9 */ /* 0x000fe20000000a00 */
[----:B------:R-:W-:Y:S01]  /*b010*/  VIADD R15, R5, 0x1 ;  /* 0x00000001050f7836 */ /* 0x000fe20000000000 */
[----:B------:R-:W-:Y:S01]  /*b020*/  LOP3.LUT R13, R3, 0x2, RZ, 0xfc, !PT ;  /* 0x00000002030d7812 */ /* 0x000fe200078efcff */
[----:B------:R-:W-:Y:S02]  /*b030*/  IMAD.IADD R7, R12, 0x1, -R7 ;  /* 0x000000010c077824 */ /* 0x000fe400078e0a07 */
[----:B------:R-:W-:-:S02]  /*b040*/  IMAD.MOV.U32 R14, RZ, RZ, RZ ;  /* 0x000000ffff0e7224 */ /* 0x000fc400078e00ff */
[----:B---3--:R-:W-:Y:S01]  /*b050*/  IMAD.MOV.U32 R2, RZ, RZ, RZ ;  /* 0x000000ffff027224 */ /* 0x008fe200078e00ff */
[C---:B------:R-:W-:Y:S01]  /*b060*/  ISETP.NE.AND P2, PT, R7.reuse, RZ, PT ;  /* 0x000000ff0700720c */ /* 0x040fe20003f45270 */
[----:B------:R-:W-:Y:S01]  /*b070*/  VIADD R16, R10, 0x40 ;  /* 0x000000400a107836 */ /* 0x000fe20000000000 */
[----:B------:R-:W-:Y:S01]  /*b080*/  ISETP.NE.OR P0, PT, R7, RZ, !P0 ;  /* 0x000000ff0700720c */ /* 0x000fe20004705670 */
[----:B-1----:R-:W-:Y:S02]  /*b090*/  IMAD R8, R23, UR4, R8 ;  /* 0x0000000417087c24 */ /* 0x002fe4000f8e0208 */
[----:B------:R-:W-:Y:S02]  /*b0a0*/  IMAD R9, R4, UR5, R9 ;  /* 0x0000000504097c24 */ /* 0x000fe4000f8e0209 */
[----:B0-----:R-:W-:Y:S02]  /*b0b0*/  IMAD.SHL.U32 R6, R0, 0x80, RZ ;  /* 0x0000008000067824 */ /* 0x001fe400078e00ff */
[----:B------:R-:W-:-:S02]  /*b0c0*/  IMAD.MOV.U32 R0, RZ, RZ, 0x1 ;  /* 0x00000001ff007424 */ /* 0x000fc400078e00ff */
[----:B------:R-:W-:-:S07]  /*b0d0*/  VIADD R12, R6, 0x40 ;  /* 0x00000040060c7836 */ /* 0x000fce0000000000 */
.L_x_277:
[----:B------:R-:W0:Y:S01]  /*b0e0*/  S2R R7, SR_CgaCtaId ;  /* 0x0000000000077919 */ /* 0x000e220000008800 */
[----:B------:R-:W-:-:S04]  /*b0f0*/  MOV R4, 0x400 ;  /* 0x0000040000047802 */ /* 0x000fc80000000f00 */
[----:B0-----:R-:W-:Y:S02]  /*b100*/  LEA R11, R7, R4, 0x18 ;  /* 0x00000004070b7211 */ /* 0x001fe400078ec0ff */
[----:B------:R-:W-:-:S03]  /*b110*/  SHF.L.U32 R4, R0, 0x1f, RZ ;  /* 0x0000001f00047819 */ /* 0x000fc600000006ff */
[----:B------:R-:W-:-:S07]  /*b120*/  IMAD R7, R2, 0x8, R11 ;  /* 0x0000000802077824 */ /* 0x000fce00078e020b */
.L_x_274:
[----:B0-----:R0:W1:Y:S02]  /*b130*/  SYNCS.PHASECHK.TRANS64.TRYWAIT P1, [R7+URZ+0x38038], R4 ;  /* 0x03803804070075a7 */ /* 0x001064000802017f */
[----:B-1----:R-:W-:Y:S05]  /*b140*/  @!P1 NANOSLEEP.SYNCS 0x989680 ;  /* 0x009896800000995d */ /* 0x002fea0003900000 */
[----:B------:R-:W1:Y:S02]  /*b150*/  @!P1 SYNCS.PHASECHK.TRANS64 P1, [R7+URZ+0x38038], R4 ;  /* 0x03803804070095a7 */ /* 0x000e64000802007f */
[----:B-1----:R-:W-:Y:S05]  /*b160*/  @!P1 BRA `(.L_x_274) ;  /* 0xfffffffc00f09947 */ /* 0x002fea000383ffff */
[----:B0-----:R-:W0:Y:S02]  /*b170*/  @!P2 LDC R4, c[0x0][0x500] ;  /* 0x00014000ff04ab82 */ /* 0x001e240000000800 */
[----:B0-----:R0:W-:Y:S02]  /*b180*/  @!P2 SYNCS.ARRIVE.TRANS64 RZ, [R7+URZ+0x38000], R4 ;  /* 0x0380000407ffa9a7 */ /* 0x0011e4000800003f */
[----:B0-----:R-:W-:-:S04]  /*b190*/  PRMT R4, R13, 0x9910, RZ ;  /* 0x000099100d047816 */ /* 0x001fc800000000ff */
[----:B------:R-:W-:-:S13]  /*b1a0*/  ISETP.NE.AND P1, PT, R4, 0x2, PT ;  /* 0x000000020400780c */ /* 0x000fda0003f25270 */
[----:B------:R-:W-:Y:S05]  /*b1b0*/  @P1 BRA `(.L_x_275) ;  /* 0x0000000000041947 */ /* 0x000fea0003800000 */
[----:B------:R-:W-:Y:S01]  /*b1c0*/  BPT.TRAP 0x1 ;  /* 0x000000040000795c */ /* 0x000fe20000300000 */
.L_x_275:
[----:B------:R-:W-:Y:S05]  /*b1d0*/  @P0 BRA `(.L_x_276) ;  /* 0x0000000000040947 */ /* 0x000fea0003800000 */
[----:B------:R-:W-:Y:S01]  /*b1e0*/  BPT.TRAP 0x1 ;  /* 0x000000040000795c */ /* 0x000fe20000300000 */
.L_x_276:
[----:B------:R-:W-:Y:S01]  /*b1f0*/  ULDC UR8, c[0x0][0x48c] ;  /* 0x0001230000087ab9 */ /* 0x000fe20000000800 */
[----:B------:R-:W-:Y:S01]  /*b200*/  R2UR UR14, R14 ;  /* 0x000000000e0e72ca */ /* 0x000fe200000e0000 */
[----:B------:R-:W-:Y:S01]  /*b210*/  UISETP.NE.AND UP0, UPT, UR8, 0x1, UPT ;  /* 0x000000010800788c */ /* 0x000fe2000bf05270 */
[----:B------:R-:W-:Y:S01]  /*b220*/  R2UR UR24, R2 ;  /* 0x00000000021872ca */ /* 0x000fe200000e0000 */
[----:B------:R-:W-:Y:S01]  /*b230*/  ULDC UR34, c[0x0][0x498] ;  /* 0x0001260000227ab9 */ /* 0x000fe20000000800 */
[----:B------:R-:W-:Y:S01]  /*b240*/  R2UR UR27, R14 ;  /* 0x000000000e1b72ca */ /* 0x000fe200000e0000 */
[----:B------:R-:W-:Y:S01]  /*b250*/  UIADD3 UR17, -UR8, URZ, URZ ;  /* 0x0000003f08117290 */ /* 0x000fe2000fffe13f */
[----:B------:R-:W-:Y:S01]  /*b260*/  PRMT R4, R8, 0x40, R9 ;  /* 0x0000004008047816 */ /* 0x000fe20000000009 */
[----:B------:R-:W-:Y:S01]  /*b270*/  VIADD R15, R15, 0xffffffff ;  /* 0xffffffff0f0f7836 */ /* 0x000fe20000000000 */
[----:B------:R-:W-:Y:S01]  /*b280*/  R2UR UR25, R7 ;  /* 0x00000000071972ca */ /* 0x000fe200000e0000 */
[----:B------:R-:W-:Y:S01]  /*b290*/  ULDC.64 UR30, c[0x0][0x4b8] ;  /* 0x00012e00001e7ab9 */ /* 0x000fe20000000a00 */
[----:B------:R-:W-:Y:S01]  /*b2a0*/  R2UR UR26, R6 ;  /* 0x00000000061a72ca */ /* 0x000fe200000e0000 */
[----:B------:R-:W-:Y:S01]  /*b2b0*/  ULDC.64 UR28, c[0x0][0x4d0] ;  /* 0x00013400001c7ab9 */ /* 0x000fe20000000a00 */
[----:B------:R-:W-:Y:S01]  /*b2c0*/  @UP0 ULDC.64 UR10, c[0x0][0x490] ;  /* 0x00012400000a0ab9 */ /* 0x000fe20000000a00 */
[----:B------:R-:W-:Y:S01]  /*b2d0*/  @UP0 ULDC.64 UR12, c[0x0][0x490] ;  /* 0x00012400000c0ab9 */ /* 0x000fe20000000a00 */
[----:B------:R-:W-:Y:S01]  /*b2e0*/  UIMAD.WIDE.U32 UR4, UR14, UR10, URZ ;  /* 0x0000000a0e0472a5 */ /* 0x000fe2000f8e003f */
[----:B------:R-:W-:Y:S01]  /*b2f0*/  R2UR UR10, R11 ;  /* 0x000000000b0a72ca */ /* 0x000fe200000e0000 */
[----:B------:R-:W-:Y:S01]  /*b300*/  UIMAD.WIDE.U32 UR6, UR14, UR12, URZ ;  /* 0x0000000c0e0672a5 */ /* 0x000fe2000f8e003f */
[----:B------:R-:W-:Y:S01]  /*b310*/  ISETP.GT.AND P3, PT, R15, 0x1, PT ;  /* 0x000000010f00780c */ /* 0x000fe20003f64270 */
[----:B------:R-:W-:Y:S01]  /*b320*/  UMOV UR9, UR14 ;  /* 0x0000000e00097c82 */ /* 0x000fe20008000000 */
[----:B------:R-:W-:Y:S01]  /*b330*/  UMOV UR12, UR14 ;  /* 0x0000000e000c7c82 */ /* 0x000fe20008000000 */
[----:B------:R-:W-:Y:S01]  /*b340*/  @UP0 USHF.R.U32.HI UR9, URZ, UR11, UR5 ;  /* 0x0000000b3f090299 */ /* 0x000fe20008011605 */
[----:B------:R-:W-:Y:S01]  /*b350*/  VIADD R2, R2, 0x1 ;  /* 0x0000000102027836 */ /* 0x000fe20000000000 */
[----:B------:R-:W-:Y:S01]  /*b360*/  @UP0 USHF.R.U32.HI UR12, URZ, UR13, UR7 ;  /* 0x0000000d3f0c0299 */ /* 0x000fe20008011607 */
[----:B------:R-:W-:Y:S01]  /*b370*/  VIADD R14, R14, 0x40 ;  /* 0x000000400e0e7836 */ /* 0x000fe20000000000 */
[----:B------:R-:W-:Y:S01]  /*b380*/  UISETP.NE.AND UP0, UPT, UR34, 0x1, UPT ;  /* 0x000000012200788c */ /* 0x000fe2000bf05270 */
[----:B------:R-:W-:-:S02]  /*b390*/  ULDC.64 UR4, c[0x0][0x198] ;  /* 0x0000660000047ab9 */ /* 0x000fc40000000a00 */
[----:B------:R-:W-:Y:S01]  /*b3a0*/  UMOV UR21, UR9 ;  /* 0x0000000900157c82 */ /* 0x000fe20008000000 */
[----:B------:R-:W-:Y:S01]  /*b3b0*/  ULEA UR24, UR24, UR10, 0xe ;  /* 0x0000000a18187291 */ /* 0x000fe2000f8e703f */
[----:B------:R-:W-:Y:S01]  /*b3c0*/  ISETP.NE.AND P1, PT, R2, 0x7, PT ;  /* 0x000000070200780c */ /* 0x000fe20003f25270 */
[----:B------:R-:W-:Y:S01]  /*b3d0*/  UMOV UR13, UR12 ;  /* 0x0000000c000d7c82 */ /* 0x000fe20008000000 */
[----:B------:R-:W-:Y:S02]  /*b3e0*/  UIADD3 UR14, UP1, UR4, 0xf0, URZ ;  /* 0x000000f0040e7890 */ /* 0x000fe4000ff3e03f */
[----:B------:R-:W-:Y:S01]  /*b3f0*/  UIMAD UR19, UR9, UR17, UR27 ;  /* 0x00000011091372a4 */ /* 0x000fe2000f8e021b */
[----:B------:R-:W-:Y:S01]  /*b400*/  SEL R7, RZ, 0x1, P1 ;  /* 0x00000001ff077807 */ /* 0x000fe20000800000 */
[----:B------:R-:W-:Y:S01]  /*b410*/  @UP0 ULDC UR32, c[0x0][0x49c] ;  /* 0x0001270000200ab9 */ /* 0x000fe20000000800 */
[----:B------:R-:W-:Y:S01]  /*b420*/  @UP0 ULDC UR10, c[0x0][0x49c] ;  /* 0x00012700000a0ab9 */ /* 0x000fe20000000800 */
[----:B------:R-:W-:Y:S01]  /*b430*/  UIMAD.WIDE.U32 UR32, UR12, UR32, URZ ;  /* 0x000000200c2072a5 */ /* 0x000fe2000f8e003f */
[----:B------:R-:W-:Y:S01]  /*b440*/  LOP3.LUT R0, R0, R7, RZ, 0x3c, !PT ;  /* 0x0000000700007212 */ /* 0x000fe200078e3cff */
[----:B------:R-:W-:Y:S01]  /*b450*/  UIMAD.WIDE.U32 UR10, UR9, UR10, URZ ;  /* 0x0000000a090a72a5 */ /* 0x000fe2000f8e003f */
[----:B------:R-:W-:Y:S01]  /*b460*/  SEL R2, R2, RZ, P1 ;  /* 0x000000ff02027207 */ /* 0x000fe20000800000 */
[----:B------:R-:W-:Y:S01]  /*b470*/  @UP0 ULDC UR6, c[0x0][0x4a0] ;  /* 0x0001280000060ab9 */ /* 0x000fe20000000800 */
[----:B------:R-:W-:Y:S01]  /*b480*/  @UP0 ULDC UR18, c[0x0][0x4a0] ;  /* 0x0001280000120ab9 */ /* 0x000fe20000000800 */
[----:B------:R-:W-:Y:S01]  /*b490*/  @UP0 USHF.R.U32.HI UR21, URZ, UR6, UR11 ;  /* 0x000000063f150299 */ /* 0x000fe2000801160b */
[----:B------:R-:W-:Y:S01]  /*b4a0*/  R2UR UR32, R4 ;  /* 0x00000000042072ca */ /* 0x000fe200000e0000 */
[----:B------:R-:W-:Y:S01]  /*b4b0*/  @UP0 USHF.R.U32.HI UR13, URZ, UR18, UR33 ;  /* 0x000000123f0d0299 */ /* 0x000fe20008011621 */
[----:B------:R-:W-:Y:S01]  /*b4c0*/  R2UR UR6, R12 ;  /* 0x000000000c0672ca */ /* 0x000fe200000e0000 */
[----:B------:R-:W-:Y:S01]  /*b4d0*/  UIADD3 UR20, -UR21, URZ, URZ ;  /* 0x0000003f15147290 */ /* 0x000fe2000fffe13f */
[----:B------:R-:W-:Y:S01]  /*b4e0*/  R2UR UR18, R10 ;  /* 0x000000000a1272ca */ /* 0x000fe200000e0000 */
[----:B------:R-:W-:Y:S01]  /*b4f0*/  UIADD3 UR11, -UR13, URZ, URZ ;  /* 0x0000003f0d0b7290 */ /* 0x000fe2000fffe13f */
[----:B------:R-:W-:Y:S01]  /*b500*/  R2UR UR10, R16 ;  /* 0x00000000100a72ca */ /* 0x000fe200000e0000 */
[----:B------:R-:W-:-:S02]  /*b510*/  UIADD3 UR36, UP2, UR4, 0x1f0, URZ ;  /* 0x000001f004247890 */ /* 0x000fc4000ff5e03f */
[----:B------:R-:W-:Y:S02]  /*b520*/  UIMAD UR17, UR12, UR17, UR27 ;  /* 0x000000110c1172a4 */ /* 0x000fe4000f8e021b */
[----:B------:R-:W-:Y:S02]  /*b530*/  UIMAD UR20, UR34, UR20, UR9 ;  /* 0x00000014221472a4 */ /* 0x000fe4000f8e0209 */
[----:B------:R-:W-:Y:S02]  /*b540*/  UIMAD UR12, UR34, UR11, UR12 ;  /* 0x0000000b220c72a4 */ /* 0x000fe4000f8e020c */
[----:B------:R-:W-:Y:S02]  /*b550*/  UIADD3 UR25, UR25, 0x38000, URZ ;  /* 0x0003800019197890 */ /* 0x000fe4000fffe03f */
[----:B------:R-:W-:Y:S02]  /*b560*/  UIADD3.X UR15, URZ, UR5, URZ, UP1, !UPT ;  /* 0x000000053f0f7290 */ /* 0x000fe40008ffe43f */
[----:B------:R-:W-:-:S02]  /*b570*/  UIADD3 UR4, UR24, 0x2000, URZ ;  /* 0x0000200018047890 */ /* 0x000fc4000fffe03f */
[----:B------:R-:W-:Y:S02]  /*b580*/  UIADD3.X UR37, URZ, UR5, URZ, UP2, !UPT ;  /* 0x000000053f257290 */ /* 0x000fe400097fe43f */
[----:B------:R-:W-:Y:S02]  /*b590*/  UIADD3 UR16, UR24, 0x1c000, URZ ;  /* 0x0001c00018107890 */ /* 0x000fe4000fffe03f */
[----:B------:R-:W-:Y:S02]  /*b5a0*/  UIMAD UR19, UR19, UR30, UR28 ;  /* 0x0000001e131372a4 */ /* 0x000fe4000f8e021c */
[----:B------:R-:W-:Y:S02]  /*b5b0*/  UIMAD UR20, UR20, UR31, UR29 ;  /* 0x0000001f141472a4 */ /* 0x000fe4000f8e021d */
[----:B------:R-:W-:Y:S02]  /*b5c0*/  UPRMT UR32, UR32, 0x5410, URZ ;  /* 0x0000541020207896 */ /* 0x000fe4000800003f */
[----:B------:R-:W-:-:S02]  /*b5d0*/  UIADD3 UR8, UR24, 0x1e000, URZ ;  /* 0x0001e00018087890 */ /* 0x000fc4000fffe03f */
[----:B------:R-:W-:Y:S02]  /*b5e0*/  UIMAD UR11, UR17, UR30, UR28 ;  /* 0x0000001e110b72a4 */ /* 0x000fe4000f8e021c */
[----:B------:R-:W-:Y:S01]  /*b5f0*/  UIMAD UR12, UR12, UR31, UR29 ;  /* 0x0000001f0c0c72a4 */ /* 0x000fe2000f8e021d */
[----:B------:R-:W-:Y:S01]  /*b600*/  UMOV UR22, 0x0 ;  /* 0x0000000000167882 */ /* 0x000fe20000000000 */
[----:B------:R-:W-:Y:S01]  /*b610*/  UMOV UR23, 0x10000000 ;  /* 0x1000000000177882 */ /* 0x000fe20000000000 */
[----:B------:R-:W-:Y:S01]  /*b620*/  UMOV UR7, UR27 ;  /* 0x0000001b00077c82 */ /* 0x000fe20008000000 */
[----:B------:R-:W-:Y:S01]  /*b630*/  UMOV UR5, UR25 ;  /* 0x0000001900057c82 */ /* 0x000fe20008000000 */
[----:B------:R1:W-:Y:S01]  /*b640*/  UTMALDG.2D [UR24], [UR14], desc[UR22] ;  /* 0x000016180e0075b4 */ /* 0x0003e20008009000 */
[----:B------:R-:W-:Y:S01]  /*b650*/  UMOV UR17, UR25 ;  /* 0x0000001900117c82 */ /* 0x000fe20008000000 */
[----:B------:R-:W-:Y:S01]  /*b660*/  UMOV UR9, UR25 ;  /* 0x0000001900097c82 */ /* 0x000fe20008000000 */
[----:B------:R1:W-:Y:S01]  /*b670*/  UTMALDG.2D [UR4], [UR14], desc[UR22] ;  /* 0x000016040e0075b4 */ /* 0x0003e20008009000 */
[----:B------:R1:W-:Y:S01]  /*b680*/  UTMALDG.4D.IM2COL [UR16], [UR36], UR32 ;  /* 0x00000010240073b4 */ /* 0x0003e20008058020 */
[----:B------:R1:W-:Y:S02]  /*b690*/  UTMALDG.4D.IM2COL [UR8], [UR36], UR32 ;  /* 0x00000008240073b4 */ /* 0x0003e40008058020 */
[----:B-1----:R-:W-:Y:S05]  /*b6a0*/  @P3 BRA `(.L_x_277) ;  /* 0xfffffff8008c3947 */ /* 0x002fea000383ffff */
.L_x_273:
[----:B------:R-:W-:Y:S05]  /*b6b0*/  BSYNC B0 ;  /* 0x0000000000007941 */ /* 0x000fea0003800000 */
.L_x_272:
[----:B------:R-:W-:Y:S01]  /*b6c0*/  ISETP.GE.U32.AND P0, PT, R5, 0x7, PT ;  /* 0x000000070500780c */ /* 0x000fe20003f06070 */
[----:B0----5:R-:W-:-:S12]  /*b6d0*/  IMAD.MOV.U32 R0, RZ, RZ, 0x1 ;  /* 0x00000001ff007424 */ /* 0x021fd800078e00ff */
[----:B------:R-:W-:Y:S05]  /*b6e0*/  @!P0 BRA `(.L_x_278) ;  /* 0x00000000001c8947 */ /* 0x000fea0003800000 */
[----:B------:R-:W-:-:S04]  /*b6f0*/  IMAD.WIDE.U32 R6, R5, 0x24924925, RZ ;  /* 0x2492492505067825 */ /* 0x000fc800078e00ff */
[----:B------:R-:W-:-:S05]  /*b700*/  IMAD.IADD R6, R5, 0x1, -R7 ;  /* 0x0000000105067824 */ /* 0x000fca00078e0a07 */
[----:B------:R-:W-:-:S04]  /*b710*/  LEA.HI R6, R6, R7, RZ, 0x1f ;  /* 0x0000000706067211 */ /* 0x000fc800078ff8ff */
[----:B------:R-:W-:-:S04]  /*b720*/  SHF.R.U32.HI R6, RZ, 0x2, R6 ;  /* 0x00000002ff067819 */ /* 0x000fc80000011606 */
[----:B------:R-:W-:-:S04]  /*b730*/  LOP3.LUT R6, R6, 0x1, RZ, 0xc0, !PT ;  /* 0x0000000106067812 */ /* 0x000fc800078ec0ff */
[----:B------:R-:W-:-:S04]  /*b740*/  ISETP.NE.U32.AND P0, PT, R6, 0x1, PT ;  /* 0x000000010600780c */ /* 0x000fc80003f05070 */
[----:B------:R-:W-:-:S09]  /*b750*/  SEL R0, RZ, 0x1, !P0 ;  /* 0x00000001ff007807 */ /* 0x000fd20004000000 */
.L_x_278:
[----:B------:R-:W-:Y:S05]  /*b760*/  WARPSYNC.ALL ;  /* 0x0000000000007948 */ /* 0x000fea0003800000 */
[----:B------:R-:W-:-:S13]  /*b770*/  ELECT P0, URZ, PT ;  /* 0x00000000003f782f */ /* 0x000fda0003800000 */
[----:B------:R-:W-:Y:S05]  /*b780*/  @!P0 EXIT ;  /* 0x000000000000894d */ /* 0x000fea0003800000 */
[----:B------:R-:W-:-:S04]  /*b790*/  LOP3.LUT R3, R3, 0x2, RZ, 0xfc, !PT ;  /* 0x0000000203037812 */ /* 0x000fc800078efcff */
[----:B------:R-:W-:-:S13]  /*b7a0*/  ISETP.NE.AND P0, PT, R3, 0x3, PT ;  /* 0x000000030300780c */ /* 0x000fda0003f05270 */
[----:B------:R-:W-:Y:S05]  /*b7b0*/  @!P0 BRA `(.L_x_279) ;  /* 0x0000000000048947 */ /* 0x000fea0003800000 */
[----:B------:R-:W-:Y:S01]  /*b7c0*/  BPT.TRAP 0x1 ;  /* 0x000000040000795c */ /* 0x000fe20000300000 */
.L_x_279:
[----:B------:R-:W0:Y:S01]  /*b7d0*/  S2R R4, SR_CgaCtaId ;  /* 0x0000000000047919 */ /* 0x000e220000008800 */
[----:B---3--:R-:W-:-:S04]  /*b7e0*/  IMAD.WIDE.U32 R2, R5, 0x24924925, RZ ;  /* 0x2492492505027825 */ /* 0x008fc800078e00ff */
[----:B------:R-:W-:-:S05]  /*b7f0*/  IMAD.IADD R2, R5, 0x1, -R3 ;  /* 0x0000000105027824 */ /* 0x000fca00078e0a03 */
[----:B------:R-:W-:Y:S02]  /*b800*/  LEA.HI R2, R2, R3, RZ, 0x1f ;  /* 0x0000000302027211 */ /* 0x000fe400078ff8ff */
[----:B------:R-:W-:Y:S02]  /*b810*/  MOV R3, 0x400 ;  /* 0x0000040000037802 */ /* 0x000fe40000000f00 */
[----:B------:R-:W-:-:S05]  /*b820*/  SHF.R.U32.HI R2, RZ, 0x2, R2 ;  /* 0x00000002ff027819 */ /* 0x000fca0000011602 */
[----:B------:R-:W-:Y:S01]  /*b830*/  IMAD R5, R2, -0x7, R5 ;  /* 0xfffffff902057824 */ /* 0x000fe200078e0205 */
[----:B0-----:R-:W-:Y:S02]  /*b840*/  LEA R3, R4, R3, 0x18 ;  /* 0x0000000304037211 */ /* 0x001fe400078ec0ff */
[----:B------:R-:W-:-:S03]  /*b850*/  SHF.L.U32 R4, R0, 0x1f, RZ ;  /* 0x0000001f00047819 */ /* 0x000fc600000006ff */
[----:B------:R-:W-:-:S04]  /*b860*/  VIADD R2, R3, 0x38038 ;  /* 0x0003803803027836 */ /* 0x000fc80000000000 */
[----:B------:R-:W-:-:S07]  /*b870*/  IMAD R3, R5, 0x8, R2 ;  /* 0x0000000805037824 */ /* 0x000fce00078e0202 */
.L_x_280:
[----:B0-----:R0:W1:Y:S02]  /*b880*/  SYNCS.PHASECHK.TRANS64.TRYWAIT P0, [R3+URZ], R4 ;  /* 0x00000004030075a7 */ /* 0x001064000800017f */
[----:B-1----:R-:W-:Y:S05]  /*b890*/  @!P0 NANOSLEEP.SYNCS 0x989680 ;  /* 0x009896800000895d */ /* 0x002fea0003900000 */
[----:B------:R-:W1:Y:S02]  /*b8a0*/  @!P0 SYNCS.PHASECHK.TRANS64 P0, [R3+URZ], R4 ;  /* 0x00000004030085a7 */ /* 0x000e64000800007f */
[----:B-1----:R-:W-:Y:S05]  /*b8b0*/  @!P0 BRA `(.L_x_280) ;  /* 0xfffffffc00f08947 */ /* 0x002fea000383ffff */
[----:B------:R-:W-:-:S05]  /*b8c0*/  VIADD R5, R5, 0x1 ;  /* 0x0000000105057836 */ /* 0x000fca0000000000 */
[----:B------:R-:W-:-:S04]  /*b8d0*/  ISETP.NE.AND P0, PT, R5, 0x7, PT ;  /* 0x000000070500780c */ /* 0x000fc80003f05270 */
[----:B0-----:R-:W-:Y:S02]  /*b8e0*/  SEL R3, RZ, 0x1, P0 ;  /* 0x00000001ff037807 */ /* 0x001fe40000000000 */
[----:B------:R-:W-:Y:S02]  /*b8f0*/  SEL R5, R5, RZ, P0 ;  /* 0x000000ff05057207 */ /* 0x000fe40000000000 */
[----:B------:R-:W-:-:S03]  /*b900*/  LOP3.LUT R7, R0, R3, RZ, 0x3c, !PT ;  /* 0x0000000300077212 */ /* 0x000fc600078e3cff */
[----:B------:R-:W-:Y:S01]  /*b910*/  IMAD R0, R5, 0x8, R2 ;  /* 0x0000000805007824 */ /* 0x000fe200078e0202 */
[----:B------:R-:W-:-:S07]  /*b920*/  SHF.L.U32 R3, R7, 0x1f, RZ ;  /* 0x0000001f07037819 */ /* 0x000fce00000006ff */
.L_x_281:
        /* <DEDUP_REMOVED lines=11> */
.L_x_282:
        /* <DEDUP_REMOVED lines=11> */
.L_x_283:
        /* <DEDUP_REMOVED lines=11> */
.L_x_284:
        /* <DEDUP_REMOVED lines=11> */
.L_x_285:
        /* <DEDUP_REMOVED lines=11> */
.L_x_286:
[----:B0-----:R0:W1:Y:S02]  /*bca0*/  SYNCS.PHASECHK.TRANS64.TRYWAIT P0, [R5+URZ], R0 ;  /* 0x00000000050075a7 */ /* 0x001064000800017f */
[----:B-1----:R-:W-:Y:S05]  /*bcb0*/  @!P0 NANOSLEEP.SYNCS 0x989680 ;  /* 0x009896800000895d */ /* 0x002fea0003900000 */
[----:B------:R-:W1:Y:S02]  /*bcc0*/  @!P0 SYNCS.PHASECHK.TRANS64 P0, [R5+URZ], R0 ;  /* 0x00000000050085a7 */ /* 0x000e64000800007f */
[----:B-1----:R-:W-:Y:S05]  /*bcd0*/  @P0 EXIT ;  /* 0x000000000000094d */ /* 0x002fea0003800000 */
[----:B------:R-:W-:Y:S05]  /*bce0*/  BRA `(.L_x_286) ;  /* 0xfffffffc00ec7947 */ /* 0x000fea000383ffff */
.L_x_287:
[----:B------:R-:W-:-:S00]  /*bcf0*/  BRA `(.L_x_287) ;  /* 0xfffffffc00fc7947 */ /* 0x000fc0000383ffff */
[----:B------:R-:W-:-:S00]  /*bd00*/  NOP ;  /* 0x0000000000007918 */ /* 0x000fc00000000000 */
[----:B------:R-:W-:-:S00]  /*bd10*/  NOP ;  /* 0x0000000000007918 */ /* 0x000fc00000000000 */
[----:B------:R-:W-:-:S00]  /*bd20*/  NOP ;  /* 0x0000000000007918 */ /* 0x000fc00000000000 */
[----:B------:R-:W-:-:S00]  /*bd30*/  NOP ;  /* 0x0000000000007918 */ /* 0x000fc00000000000 */
[----:B------:R-:W-:-:S00]  /*bd40*/  NOP ;  /* 0x0000000000007918 */ /* 0x000fc00000000000 */
[----:B------:R-:W-:-:S00]  /*bd50*/  NOP ;  /* 0x0000000000007918 */ /* 0x000fc00000000000 */
[----:B------:R-:W-:-:S00]  /*bd60*/  NOP ;  /* 0x0000000000007918 */ /* 0x000fc00000000000 */
[----:B------:R-:W-:-:S00]  /*bd70*/  NOP ;  /* 0x0000000000007918 */ /* 0x000fc00000000000 */
.L_x_288:


//--------------------- .nv.shared._ZN7cutlass13device_kernelINS_4conv6kernel13ConvUniversalINS1_16ConvProblemShapeILNS1_8OperatorE2ELi2EEENS1_10collective14CollectiveConvINS1_46MainloopSm90TmaGmmaWarpSpecializedImplicitGemmILS5_2ELi7ELi2EN4cute5tupleIJNSA_1CILi1EEESD_SD_EEENS1_36KernelImplicitTmaWarpSpecializedSm90ELi1EEENSB_IJNSC_ILi128EEENSB_IJSH_EEENSB_IJNSC_ILi64EEEEEEEEENS_10bfloat16_tESM_NSA_8TiledMMAINSA_8MMA_AtomIJNSA_4SM904GMMA28MMA_64x128x16_F32BF16BF16_SSILNSQ_5MajorE1ELSS_1ELNSQ_7ScaleInE1ELST_1EEEEEENSA_6LayoutISE_NSB_IJNSC_ILi0EEESX_SX_EEEEENSB_IJNSA_10UnderscoreES10_S10_EEEEENS7_6detail26Sm90ImplicitGemmTileTraitsINSA_13SM90_TMA_LOADENSA_14ComposedLayoutINSA_7SwizzleILi3ELi4ELi3EEENSA_18smem_ptr_flag_bitsILi16EEENSW_INSB_IJNSB_IJSJ_NSC_ILi2EEEEEENSB_IJNSC_ILi8EEES1D_EEENSB_IJSD_NSC_ILi7EEEEEEEEENSB_IJNSB_IJSD_NSC_ILi4096EEEEEENSB_IJSJ_NSC_ILi512EEEEEENSB_IJSX_NSC_ILi8192EEEEEEEEEEEEEvEENS14_INSA_20SM90_TMA_LOAD_IM2COLES1Q_vEEEENS_8epilogue10collective6detail29Sm90TmaWarpSpecializedAdapterINS1W_15DefaultEpilogueISM_NSB_IJlNSB_IJSD_llEEESX_EEES21_NS1V_6thread17LinearCombinationISM_Li1EffLNS22_9ScaleType4KindE0ELNS_15FloatRoundStyleE2ESM_EENS_4gemm15EpilogueDefaultEEEEEvvEEEEvNT_6ParamsE --------------------------
	.section	.nv.shared._ZN7cutlass13device_kernelINS_4conv6kernel13ConvUniversalINS1_16ConvProblemShapeILNS1_8OperatorE2ELi2EEENS1_10collective14CollectiveConvINS1_46MainloopSm90TmaGmmaWarpSpecializedImplicitGemmILS5_2ELi7ELi2EN4cute5tupleIJNSA_1CILi1EEESD_SD_EEENS1_36KernelImplicitTmaWarpSpecializedSm90ELi1EEENSB_IJNSC_ILi128EEENSB_IJSH_EEENSB_IJNSC_ILi64EEEEEEEEENS_10bfloat16_tESM_NSA_8TiledMMAINSA_8MMA_AtomIJNSA_4SM904GMMA28MMA_64x128x16_F32BF16BF16_SSILNSQ_5MajorE1ELSS_1ELNSQ_7ScaleInE1ELST_1EEEEEENSA_6LayoutISE_NSB_IJNSC_ILi0EEESX_SX_EEEEENSB_IJNSA_10UnderscoreES10_S10_EEEEENS7_6detail26Sm90ImplicitGemmTileTraitsINSA_13SM90_TMA_LOADENSA_14ComposedLayoutINSA_7SwizzleILi3ELi4ELi3EEENSA_18smem_ptr_flag_bitsILi16EEENSW_INSB_IJNSB_IJSJ_NSC_ILi2EEEEEENSB_IJNSC_ILi8EEES1D_EEENSB_IJSD_NSC_ILi7EEEEEEEEENSB_IJNSB_IJSD_NSC_ILi4096EEEEEENSB_IJSJ_NSC_ILi512EEEEEENSB_IJSX_NSC_ILi8192EEEEEEEEEEEEEvEENS14_INSA_20SM90_TMA_LOAD_IM2COLES1Q_vEEEENS_8epilogue10collective6detail29Sm90TmaWarpSpecializedAdapterINS1W_15DefaultEpilogueISM_NSB_IJlNSB_IJSD_llEEESX_EEES21_NS1V_6thread17LinearCombinationISM_Li1EffLNS22_9ScaleType4KindE0ELNS_15FloatRoundStyleE2ESM_EENS_4gemm15EpilogueDefaultEEEEEvvEEEEvNT_6ParamsE,"aw",@nobits
	.sectionflags	@""
	.align	16
	.zero		1024


//--------------------- .nv.shared.reserved.0     --------------------------
	.section	.nv.shared.reserved.0,"aw",@nobits
	.weak		__nv_reservedSMEM_offset_0_alias
	.size		__nv_reservedSMEM_offset_0_alias, 0, 0
	.other		__nv_reservedSMEM_offset_0_alias,@"STO_CUDA_RESERVED_SHARED STV_DEFAULT"
__nv_reservedSMEM_offset_0_alias:
	.zero		0


//--------------------- .nv.global                --------------------------
	.section	.nv.global,"aw",@nobits
.nv.global:
	.type		_ZN39_INTERNAL_e6ffc72f_4_k_cu_958a697a_37834cute1_E,@object
	.size		_ZN39_INTERNAL_e6ffc72f_4_k_cu_958a697a_37834cute1_E,(_ZN39_INTERNAL_e6ffc72f_4_k_cu_958a697a_37834cuda3std3__45__cpo6cbeginE - _ZN39_INTERNAL_e6ffc72f_4_k_cu_958a697a_37834cute1_E)
_ZN39_INTERNAL_e6ffc72f_4_k_cu_958a697a_37834cute1_E:
	.zero		1
	.type		_ZN39_INTERNAL_e6ffc72f_4_k_cu_958a697a_37834cuda3std3__45__cpo6cbeginE,@object
	.size		_ZN39_INTERNAL_e6ffc72f_4_k_cu_958a697a_37834cuda3std3__45__cpo6cbeginE,(_ZN39_INTERNAL_e6ffc72f_4_k_cu_958a697a_37834cuda3std3__48in_placeE - _ZN39_INTERNAL_e6ffc72f_4_k_cu_958a697a_37834cuda3std3__45__cpo6cbeginE)
_ZN39_INTERNAL_e6ffc72f_4_k_cu_958a697a_37834cuda3std3__45__cpo6cbeginE:
	.zero		1
	.type		_ZN39_INTERNAL_e6ffc72f_4_k_cu_958a697a_37834cuda3std3__48in_placeE,@object
	.size		_ZN39_INTERNAL_e6ffc72f_4_k_cu_958a697a_37834cuda3std3__48in_placeE,(_ZN39_INTERNAL_e6ffc72f_4_k_cu_958a697a_37834cuda3std6ranges3__45__cpo9iter_moveE - _ZN39_INTERNAL_e6ffc72f_4_k_cu_958a697a_37834cuda3std3__48in_placeE)
_ZN39_INTERNAL_e6ffc72f_4_k_cu_958a697a_37834cuda3std3__48in_placeE:
	.zero		1
	.type		_ZN39_INTERNAL_e6ffc72f_4_k_cu_958a697a_37834cuda3std6ranges3__45__cpo9iter_moveE,@object
	.size		_ZN39_INTERNAL_e6ffc72f_4_k_cu_958a697a_37834cuda3std6ranges3__45__cpo9iter_moveE,(_ZN39_INTERNAL_e6ffc72f_4_k_cu_958a697a_37834cuda3std3__45__cpo5beginE - _ZN39_INTERNAL_e6ffc72f_4_k_cu_958a697a_37834cuda3std6ranges3__45__cpo9iter_moveE)
_ZN39_INTERNAL_e6ffc72f_4_k_cu_958a697a_37834cuda3std6ranges3__45__cpo9iter_moveE:
	.zero		1
	.type		_ZN39_INTERNAL_e6ffc72f_4_k_cu_958a697a_37834cuda3std3__45__cpo5beginE,@object
	.size		_ZN39_INTERNAL_e6ffc72f_4_k_cu_958a697a_37834cuda3std3__45__cpo5beginE,(_ZN39_INTERNAL_e6ffc72f_4_k_cu_958a697a_37834cuda3std3__441_GLOBAL__N__e6ffc72f_4_k_cu_958a697a_37836ignoreE - _ZN39_INTERNAL_e6ffc72f_4_k_cu_958a697a_37834cuda3std3__45__cpo5beginE)
_ZN39_INTERNAL_e6ffc72f_4_k_cu_958a697a_37834cuda3std3__45__cpo5beginE:
	.zero		1
	.type		_ZN39_INTERNAL_e6ffc72f_4_k_cu_958a697a_37834cuda3std3__441_GLOBAL__N__e6ffc72f_4_k_cu_958a697a_37836ignoreE,@object
	.size		_ZN39_INTERNAL_e6ffc72f_4_k_cu_958a697a_37834cuda3std3__441_GLOBAL__N__e6ffc72f_4_k_cu_958a697a_37836ignoreE,(_ZN39_INTERNAL_e6ffc72f_4_k_cu_958a697a_37834cute7productE - _ZN39_INTERNAL_e6ffc72f_4_k_cu_958a697a_37834cuda3std3__441_GLOBAL__N__e6ffc72f_4_k_cu_958a697a_37836ignoreE)
_ZN39_INTERNAL_e6ffc72f_4_k_cu_958a697a_37834cuda3std3__441_GLOBAL__N__e6ffc72f_4_k_cu_958a697a_37836ignoreE:
	.zero		1
	.type		_ZN39_INTERNAL_e6ffc72f_4_k_cu_958a697a_37834cute7productE,@object
	.size		_ZN39_INTERNAL_e6ffc72f_4_k_cu_958a697a_37834cute7productE,(_ZN39_INTERNAL_e6ffc72f_4_k_cu_958a697a_37834cuda3std3__45__cpo3endE - _ZN39_INTERNAL_e6ffc72f_4_k_cu_958a697a_37834cute7productE)
_ZN39_INTERNAL_e6ffc72f_4_k_cu_958a697a_37834cute7productE:
	.zero		1
	.type		_ZN39_INTERNAL_e6ffc72f_4_k_cu_958a697a_37834cuda3std3__45__cpo3endE,@object
	.size		_ZN39_INTERNAL_e6ffc72f_4_k_cu_958a697a_37834cuda3std3__45__cpo3endE,(_ZN39_INTERNAL_e6ffc72f_4_k_cu_958a697a_37834cuda3std3__419piecewise_constructE - _ZN39_INTERNAL_e6ffc72f_4_k_cu_958a697a_37834cuda3std3__45__cpo3endE)
_ZN39_INTERNAL_e6ffc72f_4_k_cu_958a697a_37834cuda3std3__45__cpo3endE:
	.zero		1
	.type		_ZN39_INTERNAL_e6ffc72f_4_k_cu_958a697a_37834cuda3std3__419piecewise_constructE,@object
	.size		_ZN39_INTERNAL_e6ffc72f_4_k_cu_958a697a_37834cuda3std3__419piecewise_constructE,(_ZN39_INTERNAL_e6ffc72f_4_k_cu_958a697a_37834cuda3std3__45__cpo4cendE - _ZN39_INTERNAL_e6ffc72f_4_k_cu_958a697a_37834cuda3std3__419piecewise_constructE)
_ZN39_INTERNAL_e6ffc72f_4_k_cu_958a697a_37834cuda3std3__419piecewise_constructE:
	.zero		1
	.type		_ZN39_INTERNAL_e6ffc72f_4_k_cu_958a697a_37834cuda3std3__45__cpo4cendE,@object
	.size		_ZN39_INTERNAL_e6ffc72f_4_k_cu_958a697a_37834cuda3std3__45__cpo4cendE,(_ZN39_INTERNAL_e6ffc72f_4_k_cu_958a697a_37834cuda3std6ranges3__45__cpo4swapE - _ZN39_INTERNAL_e6ffc72f_4_k_cu_958a697a_37834cuda3std3__45__cpo4cendE)
_ZN39_INTERNAL_e6ffc72f_4_k_cu_958a697a_37834cuda3std3__45__cpo4cendE:
	.zero		1
	.type		_ZN39_INTERNAL_e6ffc72f_4_k_cu_958a697a_37834cuda3std6ranges3__45__cpo4swapE,@object
	.size		_ZN39_INTERNAL_e6ffc72f_4_k_cu_958a697a_37834cuda3std6ranges3__45__cpo4swapE,(.L_7 - _ZN39_INTERNAL_e6ffc72f_4_k_cu_958a697a_37834cuda3std6ranges3__45__cpo4swapE)
_ZN39_INTERNAL_e6ffc72f_4_k_cu_958a697a_37834cuda3std6ranges3__45__cpo4swapE:
	.zero		1
.L_7:


//--------------------- .nv.constant0._ZN7cutlass13device_kernelINS_4conv6kernel13ConvUniversalINS1_16ConvProblemShapeILNS1_8OperatorE2ELi2EEENS1_10collective14CollectiveConvINS1_46MainloopSm90TmaGmmaWarpSpecializedImplicitGemmILS5_2ELi7ELi2EN4cute5tupleIJNSA_1CILi1EEESD_SD_EEENS1_36KernelImplicitTmaWarpSpecializedSm90ELi1EEENSB_IJNSC_ILi128EEENSB_IJSH_EEENSB_IJNSC_ILi64EEEEEEEEENS_10bfloat16_tESM_NSA_8TiledMMAINSA_8MMA_AtomIJNSA_4SM904GMMA28MMA_64x128x16_F32BF16BF16_SSILNSQ_5MajorE1ELSS_1ELNSQ_7ScaleInE1ELST_1EEEEEENSA_6LayoutISE_NSB_IJNSC_ILi0EEESX_SX_EEEEENSB_IJNSA_10UnderscoreES10_S10_EEEEENS7_6detail26Sm90ImplicitGemmTileTraitsINSA_13SM90_TMA_LOADENSA_14ComposedLayoutINSA_7SwizzleILi3ELi4ELi3EEENSA_18smem_ptr_flag_bitsILi16EEENSW_INSB_IJNSB_IJSJ_NSC_ILi2EEEEEENSB_IJNSC_ILi8EEES1D_EEENSB_IJSD_NSC_ILi7EEEEEEEEENSB_IJNSB_IJSD_NSC_ILi4096EEEEEENSB_IJSJ_NSC_ILi512EEEEEENSB_IJSX_NSC_ILi8192EEEEEEEEEEEEEvEENS14_INSA_20SM90_TMA_LOAD_IM2COLES1Q_vEEEENS_8epilogue10collective6detail29Sm90TmaWarpSpecializedAdapterINS1W_15DefaultEpilogueISM_NSB_IJlNSB_IJSD_llEEESX_EEES21_NS1V_6thread17LinearCombinationISM_Li1EffLNS22_9ScaleType4KindE0ELNS_15FloatRoundStyleE2ESM_EENS_4gemm15EpilogueDefaultEEEEEvvEEEEvNT_6ParamsE --------------------------
	.section	.nv.constant0._ZN7cutlass13device_kernelINS_4conv6kernel13ConvUniversalINS1_16ConvProblemShapeILNS1_8OperatorE2ELi2EEENS1_10collective14CollectiveConvINS1_46MainloopSm90TmaGmmaWarpSpecializedImplicitGemmILS5_2ELi7ELi2EN4cute5tupleIJNSA_1CILi1EEESD_SD_EEENS1_36KernelImplicitTmaWarpSpecializedSm90ELi1EEENSB_IJNSC_ILi128EEENSB_IJSH_EEENSB_IJNSC_ILi64EEEEEEEEENS_10bfloat16_tESM_NSA_8TiledMMAINSA_8MMA_AtomIJNSA_4SM904GMMA28MMA_64x128x16_F32BF16BF16_SSILNSQ_5MajorE1ELSS_1ELNSQ_7ScaleInE1ELST_1EEEEEENSA_6LayoutISE_NSB_IJNSC_ILi0EEESX_SX_EEEEENSB_IJNSA_10UnderscoreES10_S10_EEEEENS7_6detail26Sm90ImplicitGemmTileTraitsINSA_13SM90_TMA_LOADENSA_14ComposedLayoutINSA_7SwizzleILi3ELi4ELi3EEENSA_18smem_ptr_flag_bitsILi16EEENSW_INSB_IJNSB_IJSJ_NSC_ILi2EEEEEENSB_IJNSC_ILi8EEES1D_EEENSB_IJSD_NSC_ILi7EEEEEEEEENSB_IJNSB_IJSD_NSC_ILi4096EEEEEENSB_IJSJ_NSC_ILi512EEEEEENSB_IJSX_NSC_ILi8192EEEEEEEEEEEEEvEENS14_INSA_20SM90_TMA_LOAD_IM2COLES1Q_vEEEENS_8epilogue10collective6detail29Sm90TmaWarpSpecializedAdapterINS1W_15DefaultEpilogueISM_NSB_IJlNSB_IJSD_llEEESX_EEES21_NS1V_6thread17LinearCombinationISM_Li1EffLNS22_9ScaleType4KindE0ELNS_15FloatRoundStyleE2ESM_EENS_4gemm15EpilogueDefaultEEEEEvvEEEEvNT_6ParamsE,"a",@progbits
	.sectionflags	@""
	.align	4
.nv.constant0._ZN7cutlass13device_kernelINS_4conv6kernel13ConvUniversalINS1_16ConvProblemShapeILNS1_8OperatorE2ELi2EEENS1_10collective14CollectiveConvINS1_46MainloopSm90TmaGmmaWarpSpecializedImplicitGemmILS5_2ELi7ELi2EN4cute5tupleIJNSA_1CILi1EEESD_SD_EEENS1_36KernelImplicitTmaWarpSpecializedSm90ELi1EEENSB_IJNSC_ILi128EEENSB_IJSH_EEENSB_IJNSC_ILi64EEEEEEEEENS_10bfloat16_tESM_NSA_8TiledMMAINSA_8MMA_AtomIJNSA_4SM904GMMA28MMA_64x128x16_F32BF16BF16_SSILNSQ_5MajorE1ELSS_1ELNSQ_7ScaleInE1ELST_1EEEEEENSA_6LayoutISE_NSB_IJNSC_ILi0EEESX_SX_EEEEENSB_IJNSA_10UnderscoreES10_S10_EEEEENS7_6detail26Sm90ImplicitGemmTileTraitsINSA_13SM90_TMA_LOADENSA_14ComposedLayoutINSA_7SwizzleILi3ELi4ELi3EEENSA_18smem_ptr_flag_bitsILi16EEENSW_INSB_IJNSB_IJSJ_NSC_ILi2EEEEEENSB_IJNSC_ILi8EEES1D_EEENSB_IJSD_NSC_ILi7EEEEEEEEENSB_IJNSB_IJSD_NSC_ILi4096EEEEEENSB_IJSJ_NSC_ILi512EEEEEENSB_IJSX_NSC_ILi8192EEEEEEEEEEEEEvEENS14_INSA_20SM90_TMA_LOAD_IM2COLES1Q_vEEEENS_8epilogue10collective6detail29Sm90TmaWarpSpecializedAdapterINS1W_15DefaultEpilogueISM_NSB_IJlNSB_IJSD_llEEESX_EEES21_NS1V_6thread17LinearCombinationISM_Li1EffLNS22_9ScaleType4KindE0ELNS_15FloatRoundStyleE2ESM_EENS_4gemm15EpilogueDefaultEEEEEvvEEEEvNT_6ParamsE:
	.zero		1536


//--------------------- SYMBOLS --------------------------

	.type		.nv.reservedSmem.offset0,@object
	.size		.nv.reservedSmem.offset0,0x4
